// auto-generated by cutlass_sweep.gemm — config: {"arch": "sm_100", "cluster_m": 2, "cluster_n": 1, "dtype": "tf32", "stages": 0, "tile_k": 64, "tile_m": 64, "tile_n": 256}
#include "cutlass/cutlass.h"
#include "cutlass/gemm/collective/collective_builder.hpp"
#include "cutlass/gemm/device/gemm_universal_adapter.h"
#include "cutlass/gemm/kernel/gemm_universal.hpp"
#include "cutlass/epilogue/collective/collective_builder.hpp"

using ElemA = cutlass::tfloat32_t;
using ElemB = cutlass::tfloat32_t;
using ElemCD = cutlass::tfloat32_t;
using Acc  = float;
using TileShape    = cute::Shape<cute::_64, cute::_256, cute::_64>;
using ClusterShape = cute::Shape<cute::_2, cute::_1, cute::_1>;

using CollectiveEpilogue = typename cutlass::epilogue::collective::CollectiveBuilder<
    cutlass::arch::Sm100, cutlass::arch::OpClassTensorOp,
    TileShape, ClusterShape,
    cutlass::epilogue::collective::EpilogueTileAuto,
    Acc, Acc,
    ElemCD, cutlass::layout::RowMajor, 128 / cutlass::sizeof_bits<ElemCD>::value,
    ElemCD, cutlass::layout::RowMajor, 128 / cutlass::sizeof_bits<ElemCD>::value,
    cutlass::epilogue::collective::EpilogueScheduleAuto
  >::CollectiveOp;

using CollectiveMainloop = typename cutlass::gemm::collective::CollectiveBuilder<
    cutlass::arch::Sm100, cutlass::arch::OpClassTensorOp,
    ElemA, cutlass::layout::RowMajor, 128 / cutlass::sizeof_bits<ElemA>::value,
    ElemB, cutlass::layout::ColumnMajor, 128 / cutlass::sizeof_bits<ElemB>::value,
    Acc,
    TileShape, ClusterShape,
    cutlass::gemm::collective::StageCountAutoCarveout<static_cast<int>(sizeof(typename CollectiveEpilogue::SharedStorage))>,
    cutlass::gemm::collective::KernelScheduleAuto
  >::CollectiveOp;

using GemmKernel = cutlass::gemm::kernel::GemmUniversal<
    cute::Shape<int,int,int,int>,
    CollectiveMainloop,
    CollectiveEpilogue
>;
using Gemm = cutlass::gemm::device::GemmUniversalAdapter<GemmKernel>;

// Force the device kernel symbol into the cubin without needing a host main.
auto* _anchor = &cutlass::device_kernel<GemmKernel>;


// ===== COMPILED SASS (sm_100a) =====

	.target	sm_100a

	.elftype	@"ET_EXEC"


//--------------------- .note.nv.tkinfo           --------------------------
	.section	.note.nv.tkinfo,"",@"SHT_NOTE"
	.sectionflags	@"SHF_NOTE_NV_TKINFO"
	.tkinfo
        /*0018*/ 	.word	0x00000002
        /*0030*/ 	.string	""
        /*0030*/ 	.string	"ptxas"
        /*0030*/ 	.string	"Cuda compilation tools, release 13.0, V13.0.88"
        /*0030*/ 	.string	"Build cuda_13.0.r13.0/compiler.36424714_0"
        /*0030*/ 	.string	"-arch sm_100a -m 64 "



//--------------------- .note.nv.cuinfo           --------------------------
	.section	.note.nv.cuinfo,"",@"SHT_NOTE"
	.sectionflags	@"SHF_NOTE_NV_CUINFO"
        /*0018*/ 	.short	0x0002
        /*001a*/ 	.short	0x0064
        /*001c*/ 	.short	0x0082
	.zero		2


//--------------------- .nv.info                  --------------------------
	.section	.nv.info,"",@"SHT_CUDA_INFO"
	.align	4


	//----- nvinfo : EIATTR_REGCOUNT
	.align		4
        /*0000*/ 	.byte	0x04, 0x2f
        /*0002*/ 	.short	(.L_19 - .L_18)
	.align		4
.L_18:
        /*0004*/ 	.word	index@(_ZN7cutlass13device_kernelINS_4gemm6kernel13GemmUniversalIN4cute5tupleIJiiiiEEENS1_10collective13CollectiveMmaINS1_35MainloopSm100TmaUmmaWarpSpecializedILi2ELi2ELi4ENS5_IJNS4_1CILi2EEENSA_ILi1EEESC_EEEEENS5_IJNSA_ILi64EEENSA_ILi256EEESF_EEENS_10tfloat32_tENS5_IJlSC_lEEESI_SJ_NS4_8TiledMMAINS4_8MMA_AtomIJNS4_17SM100_MMA_TF32_SSISI_SI_fLi64ELi256ELNS4_4UMMA5MajorE0ELSO_0ELNSN_7ScaleInE0ELSP_0EEEEEENS4_6LayoutINS5_IJSC_SC_SC_EEENS5_IJNSA_ILi0EEESU_SU_EEEEENS5_IJNS4_10UnderscoreESX_SX_EEEEENS4_13SM90_TMA_LOADENS4_14ComposedLayoutINS4_7SwizzleILi3ELi4ELi3EEENS4_18smem_ptr_flag_bitsILi32EEENSS_INS5_IJNSA_ILi8EEENSA_ILi32EEEEEENS5_IJS17_SC_EEEEEEEvNS4_8identityENS4_23SM90_TMA_LOAD_MULTICASTES1B_vS1C_EENS_8epilogue10collective18CollectiveEpilogueINS1F_23Sm100TmaWarpSpecializedILi4ELi2ELi16ELb1ELb0EEEJSH_NS5_IJNSS_ISF_SC_EENSS_IS17_SC_EEEEESI_SJ_SI_SJ_NS1F_6fusion15FusionCallbacksIS1J_NS1N_17LinearCombinationISI_fSI_fLNS_15FloatRoundStyleE2EEESH_S1M_JEEENS4_5SM1004TMEM4LOAD26SM100_TMEM_LOAD_16dp128b8xES10_S1B_NS4_17SM75_U32x4_LDSM_NENS4_14SM90_TMA_STOREES1B_NS4_17SM90_U32x4_STSM_NENS4_39AutoVectorizingCopyWithAssumedAlignmentILi128EEEEEEvvEEEEvNT_6ParamsE)
        /*0008*/ 	.word	0x00000059


	//----- nvinfo : EIATTR_FRAME_SIZE
	.align		4
.L_19:
        /*000c*/ 	.byte	0x04, 0x11
        /*000e*/ 	.short	(.L_21 - .L_20)
	.align		4
.L_20:
        /*0010*/ 	.word	index@($__internal_2_$__cuda_sm10x_tcgen05_guardrail_trap_unallocated_columns_being_dealloced)
        /*0014*/ 	.word	0x00000000


	//----- nvinfo : EIATTR_FRAME_SIZE
	.align		4
.L_21:
        /*0018*/ 	.byte	0x04, 0x11
        /*001a*/ 	.short	(.L_23 - .L_22)
	.align		4
.L_22:
        /*001c*/ 	.word	index@($__internal_1_$__cuda_sm10x_tcgen05_guardrail_trap_phase_invalid_during_alloc)
        /*0020*/ 	.word	0x00000000


	//----- nvinfo : EIATTR_FRAME_SIZE
	.align		4
.L_23:
        /*0024*/ 	.byte	0x04, 0x11
        /*0026*/ 	.short	(.L_25 - .L_24)
	.align		4
.L_24:
        /*0028*/ 	.word	index@($__internal_0_$__cuda_sm10x_tcgen05_guardrail_trap_col_being_dealloced_not_returned_by_alloc)
        /*002c*/ 	.word	0x00000000


	//----- nvinfo : EIATTR_FRAME_SIZE
	.align		4
.L_25:
        /*0030*/ 	.byte	0x04, 0x11
        /*0032*/ 	.short	(.L_27 - .L_26)
	.align		4
.L_26:
        /*0034*/ 	.word	index@(_ZN7cutlass13device_kernelINS_4gemm6kernel13GemmUniversalIN4cute5tupleIJiiiiEEENS1_10collective13CollectiveMmaINS1_35MainloopSm100TmaUmmaWarpSpecializedILi2ELi2ELi4ENS5_IJNS4_1CILi2EEENSA_ILi1EEESC_EEEEENS5_IJNSA_ILi64EEENSA_ILi256EEESF_EEENS_10tfloat32_tENS5_IJlSC_lEEESI_SJ_NS4_8TiledMMAINS4_8MMA_AtomIJNS4_17SM100_MMA_TF32_SSISI_SI_fLi64ELi256ELNS4_4UMMA5MajorE0ELSO_0ELNSN_7ScaleInE0ELSP_0EEEEEENS4_6LayoutINS5_IJSC_SC_SC_EEENS5_IJNSA_ILi0EEESU_SU_EEEEENS5_IJNS4_10UnderscoreESX_SX_EEEEENS4_13SM90_TMA_LOADENS4_14ComposedLayoutINS4_7SwizzleILi3ELi4ELi3EEENS4_18smem_ptr_flag_bitsILi32EEENSS_INS5_IJNSA_ILi8EEENSA_ILi32EEEEEENS5_IJS17_SC_EEEEEEEvNS4_8identityENS4_23SM90_TMA_LOAD_MULTICASTES1B_vS1C_EENS_8epilogue10collective18CollectiveEpilogueINS1F_23Sm100TmaWarpSpecializedILi4ELi2ELi16ELb1ELb0EEEJSH_NS5_IJNSS_ISF_SC_EENSS_IS17_SC_EEEEESI_SJ_SI_SJ_NS1F_6fusion15FusionCallbacksIS1J_NS1N_17LinearCombinationISI_fSI_fLNS_15FloatRoundStyleE2EEESH_S1M_JEEENS4_5SM1004TMEM4LOAD26SM100_TMEM_LOAD_16dp128b8xES10_S1B_NS4_17SM75_U32x4_LDSM_NENS4_14SM90_TMA_STOREES1B_NS4_17SM90_U32x4_STSM_NENS4_39AutoVectorizingCopyWithAssumedAlignmentILi128EEEEEEvvEEEEvNT_6ParamsE)
        /*0038*/ 	.word	0x00000000


	//----- nvinfo : EIATTR_MIN_STACK_SIZE
	.align		4
.L_27:
        /*003c*/ 	.byte	0x04, 0x12
        /*003e*/ 	.short	(.L_29 - .L_28)
	.align		4
.L_28:
        /*0040*/ 	.word	index@(_ZN7cutlass13device_kernelINS_4gemm6kernel13GemmUniversalIN4cute5tupleIJiiiiEEENS1_10collective13CollectiveMmaINS1_35MainloopSm100TmaUmmaWarpSpecializedILi2ELi2ELi4ENS5_IJNS4_1CILi2EEENSA_ILi1EEESC_EEEEENS5_IJNSA_ILi64EEENSA_ILi256EEESF_EEENS_10tfloat32_tENS5_IJlSC_lEEESI_SJ_NS4_8TiledMMAINS4_8MMA_AtomIJNS4_17SM100_MMA_TF32_SSISI_SI_fLi64ELi256ELNS4_4UMMA5MajorE0ELSO_0ELNSN_7ScaleInE0ELSP_0EEEEEENS4_6LayoutINS5_IJSC_SC_SC_EEENS5_IJNSA_ILi0EEESU_SU_EEEEENS5_IJNS4_10UnderscoreESX_SX_EEEEENS4_13SM90_TMA_LOADENS4_14ComposedLayoutINS4_7SwizzleILi3ELi4ELi3EEENS4_18smem_ptr_flag_bitsILi32EEENSS_INS5_IJNSA_ILi8EEENSA_ILi32EEEEEENS5_IJS17_SC_EEEEEEEvNS4_8identityENS4_23SM90_TMA_LOAD_MULTICASTES1B_vS1C_EENS_8epilogue10collective18CollectiveEpilogueINS1F_23Sm100TmaWarpSpecializedILi4ELi2ELi16ELb1ELb0EEEJSH_NS5_IJNSS_ISF_SC_EENSS_IS17_SC_EEEEESI_SJ_SI_SJ_NS1F_6fusion15FusionCallbacksIS1J_NS1N_17LinearCombinationISI_fSI_fLNS_15FloatRoundStyleE2EEESH_S1M_JEEENS4_5SM1004TMEM4LOAD26SM100_TMEM_LOAD_16dp128b8xES10_S1B_NS4_17SM75_U32x4_LDSM_NENS4_14SM90_TMA_STOREES1B_NS4_17SM90_U32x4_STSM_NENS4_39AutoVectorizingCopyWithAssumedAlignmentILi128EEEEEEvvEEEEvNT_6ParamsE)
        /*0044*/ 	.word	0x00000000
.L_29:


//--------------------- .nv.compat                --------------------------
	.section	.nv.compat,"",@"SHT_CUDA_COMPAT_INFO"
	.align	4
        /*0000*/ 	.byte	0x02, 0x09, 0x01, 0x00, 0x02, 0x02, 0x02, 0x00, 0x02, 0x05, 0x05, 0x00, 0x03, 0x07, 0x01, 0x01
        /*0010*/ 	.byte	0x02, 0x03, 0x01, 0x00, 0x02, 0x06, 0x01, 0x00, 0x04, 0x0b, 0x08, 0x00, 0x09, 0x00, 0x00, 0x00
        /*0020*/ 	.byte	0x00, 0x00, 0x00, 0x00


//--------------------- .nv.info._ZN7cutlass13device_kernelINS_4gemm6kernel13GemmUniversalIN4cute5tupleIJiiiiEEENS1_10collective13CollectiveMmaINS1_35MainloopSm100TmaUmmaWarpSpecializedILi2ELi2ELi4ENS5_IJNS4_1CILi2EEENSA_ILi1EEESC_EEEEENS5_IJNSA_ILi64EEENSA_ILi256EEESF_EEENS_10tfloat32_tENS5_IJlSC_lEEESI_SJ_NS4_8TiledMMAINS4_8MMA_AtomIJNS4_17SM100_MMA_TF32_SSISI_SI_fLi64ELi256ELNS4_4UMMA5MajorE0ELSO_0ELNSN_7ScaleInE0ELSP_0EEEEEENS4_6LayoutINS5_IJSC_SC_SC_EEENS5_IJNSA_ILi0EEESU_SU_EEEEENS5_IJNS4_10UnderscoreESX_SX_EEEEENS4_13SM90_TMA_LOADENS4_14ComposedLayoutINS4_7SwizzleILi3ELi4ELi3EEENS4_18smem_ptr_flag_bitsILi32EEENSS_INS5_IJNSA_ILi8EEENSA_ILi32EEEEEENS5_IJS17_SC_EEEEEEEvNS4_8identityENS4_23SM90_TMA_LOAD_MULTICASTES1B_vS1C_EENS_8epilogue10collective18CollectiveEpilogueINS1F_23Sm100TmaWarpSpecializedILi4ELi2ELi16ELb1ELb0EEEJSH_NS5_IJNSS_ISF_SC_EENSS_IS17_SC_EEEEESI_SJ_SI_SJ_NS1F_6fusion15FusionCallbacksIS1J_NS1N_17LinearCombinationISI_fSI_fLNS_15FloatRoundStyleE2EEESH_S1M_JEEENS4_5SM1004TMEM4LOAD26SM100_TMEM_LOAD_16dp128b8xES10_S1B_NS4_17SM75_U32x4_LDSM_NENS4_14SM90_TMA_STOREES1B_NS4_17SM90_U32x4_STSM_NENS4_39AutoVectorizingCopyWithAssumedAlignmentILi128EEEEEEvvEEEEvNT_6ParamsE --------------------------
	.section	.nv.info._ZN7cutlass13device_kernelINS_4gemm6kernel13GemmUniversalIN4cute5tupleIJiiiiEEENS1_10collective13CollectiveMmaINS1_35MainloopSm100TmaUmmaWarpSpecializedILi2ELi2ELi4ENS5_IJNS4_1CILi2EEENSA_ILi1EEESC_EEEEENS5_IJNSA_ILi64EEENSA_ILi256EEESF_EEENS_10tfloat32_tENS5_IJlSC_lEEESI_SJ_NS4_8TiledMMAINS4_8MMA_AtomIJNS4_17SM100_MMA_TF32_SSISI_SI_fLi64ELi256ELNS4_4UMMA5MajorE0ELSO_0ELNSN_7ScaleInE0ELSP_0EEEEEENS4_6LayoutINS5_IJSC_SC_SC_EEENS5_IJNSA_ILi0EEESU_SU_EEEEENS5_IJNS4_10UnderscoreESX_SX_EEEEENS4_13SM90_TMA_LOADENS4_14ComposedLayoutINS4_7SwizzleILi3ELi4ELi3EEENS4_18smem_ptr_flag_bitsILi32EEENSS_INS5_IJNSA_ILi8EEENSA_ILi32EEEEEENS5_IJS17_SC_EEEEEEEvNS4_8identityENS4_23SM90_TMA_LOAD_MULTICASTES1B_vS1C_EENS_8epilogue10collective18CollectiveEpilogueINS1F_23Sm100TmaWarpSpecializedILi4ELi2ELi16ELb1ELb0EEEJSH_NS5_IJNSS_ISF_SC_EENSS_IS17_SC_EEEEESI_SJ_SI_SJ_NS1F_6fusion15FusionCallbacksIS1J_NS1N_17LinearCombinationISI_fSI_fLNS_15FloatRoundStyleE2EEESH_S1M_JEEENS4_5SM1004TMEM4LOAD26SM100_TMEM_LOAD_16dp128b8xES10_S1B_NS4_17SM75_U32x4_LDSM_NENS4_14SM90_TMA_STOREES1B_NS4_17SM90_U32x4_STSM_NENS4_39AutoVectorizingCopyWithAssumedAlignmentILi128EEEEEEvvEEEEvNT_6ParamsE,"",@"SHT_CUDA_INFO"
	.sectionflags	@""
	.align	4


	//----- nvinfo : EIATTR_CUDA_API_VERSION
	.align		4
        /*0000*/ 	.byte	0x04, 0x37
        /*0002*/ 	.short	(.L_31 - .L_30)
.L_30:
        /*0004*/ 	.word	0x00000082


	//----- nvinfo : EIATTR_KPARAM_INFO
	.align		4
.L_31:
        /*0008*/ 	.byte	0x04, 0x17
        /*000a*/ 	.short	(.L_33 - .L_32)
.L_32:
        /*000c*/ 	.word	0x00000000
        /*0010*/ 	.short	0x0000
        /*0012*/ 	.short	0x0000
        /*0014*/ 	.byte	0x00, 0xf0, 0x01, 0x20


	//----- nvinfo : EIATTR_AT_ENTRY_FRAGMENTS
	.align		4
.L_33:
        /*0018*/ 	.byte	0x04, 0x4f
        /*001a*/ 	.short	(.L_35 - .L_34)


	//   ....[0]....
.L_34:
        /*001c*/ 	.word	0x00000006


	//----- nvinfo : EIATTR_RESERVED_SMEM_USED
	.align		4
.L_35:
        /*0020*/ 	.byte	0x01, 0x41
	.zero		2


	//----- nvinfo : EIATTR_SPARSE_MMA_MASK
	.align		4
        /*0024*/ 	.byte	0x03, 0x50
        /*0026*/ 	.short	0x0000


	//----- nvinfo : EIATTR_TCGEN05_1CTA_USED
	.align		4
        /*0028*/ 	.byte	0x01, 0x51
	.zero		2


	//----- nvinfo : EIATTR_MAXREG_COUNT
	.align		4
        /*002c*/ 	.byte	0x03, 0x1b
        /*002e*/ 	.short	0x00ff


	//----- nvinfo : EIATTR_NUM_BARRIERS
	.align		4
        /*0030*/ 	.byte	0x02, 0x4c
        /*0032*/ 	.byte	0x07
	.zero		1


	//----- nvinfo : EIATTR_EXTERNS
	.align		4
        /*0034*/ 	.byte	0x04, 0x0f
        /*0036*/ 	.short	(.L_37 - .L_36)


	//   ....[0]....
	.align		4
.L_36:
        /*0038*/ 	.word	index@(__assertfail)


	//----- nvinfo : EIATTR_MERCURY_ISA_VERSION
	.align		4
.L_37:
        /*003c*/ 	.byte	0x03, 0x5f
        /*003e*/ 	.short	0x0101


	//----- nvinfo : EIATTR_INT_WARP_WIDE_INSTR_OFFSETS
	.align		4
        /*0040*/ 	.byte	0x04, 0x31
        /*0042*/ 	.short	(.L_39 - .L_38)


	//   ....[0]....
.L_38:
        /*0044*/ 	.word	0x00003ec0


	//   ....[1]....
        /*0048*/ 	.word	0x00003ee0


	//   ....[2]....
        /*004c*/ 	.word	0x00003f10


	//   ....[3]....
        /*0050*/ 	.word	0x00004ad0


	//   ....[4]....
        /*0054*/ 	.word	0x00004b30


	//   ....[5]....
        /*0058*/ 	.word	0x00004c30


	//   ....[6]....
        /*005c*/ 	.word	0x00004cb0


	//   ....[7]....
        /*0060*/ 	.word	0x00004da0


	//   ....[8]....
        /*0064*/ 	.word	0x00004e20


	//   ....[9]....
        /*0068*/ 	.word	0x00004f20


	//   ....[10]....
        /*006c*/ 	.word	0x00004fb0


	//   ....[11]....
        /*0070*/ 	.word	0x000050b0


	//   ....[12]....
        /*0074*/ 	.word	0x00005130


	//   ....[13]....
        /*0078*/ 	.word	0x00005230


	//   ....[14]....
        /*007c*/ 	.word	0x000052b0


	//   ....[15]....
        /*0080*/ 	.word	0x000053b0


	//   ....[16]....
        /*0084*/ 	.word	0x00005440


	//   ....[17]....
        /*0088*/ 	.word	0x00005540


	//   ....[18]....
        /*008c*/ 	.word	0x000055d0


	//----- nvinfo : EIATTR_COOP_GROUP_MASK_REGIDS
	.align		4
.L_39:
        /*0090*/ 	.byte	0x04, 0x29
        /*0092*/ 	.short	(.L_41 - .L_40)


	//   ....[0]....
.L_40:
        /*0094*/ 	.word	0xffffffff


	//   ....[1]....
        /*0098*/ 	.word	0xffffffff


	//   ....[2]....
        /*009c*/ 	.word	0xffffffff


	//   ....[3]....
        /*00a0*/ 	.word	0xffffffff


	//   ....[4]....
        /*00a4*/ 	.word	0xffffffff


	//   ....[5]....
        /*00a8*/ 	.word	0xffffffff


	//   ....[6]....
        /*00ac*/ 	.word	0xffffffff


	//   ....[7]....
        /*00b0*/ 	.word	0xffffffff


	//   ....[8]....
        /*00b4*/ 	.word	0xffffffff


	//   ....[9]....
        /*00b8*/ 	.word	0xffffffff


	//   ....[10]....
        /*00bc*/ 	.word	0xffffffff


	//   ....[11]....
        /*00c0*/ 	.word	0xffffffff


	//   ....[12]....
        /*00c4*/ 	.word	0xffffffff


	//   ....[13]....
        /*00c8*/ 	.word	0xffffffff


	//----- nvinfo : EIATTR_COOP_GROUP_INSTR_OFFSETS
	.align		4
.L_41:
        /*00cc*/ 	.byte	0x04, 0x28
        /*00ce*/ 	.short	(.L_43 - .L_42)


	//   ....[0]....
.L_42:
        /*00d0*/ 	.word	0x00000080


	//   ....[1]....
        /*00d4*/ 	.word	0x000004f0


	//   ....[2]....
        /*00d8*/ 	.word	0x00000650


	//   ....[3]....
        /*00dc*/ 	.word	0x000007f0


	//   ....[4]....
        /*00e0*/ 	.word	0x000008f0


	//   ....[5]....
        /*00e4*/ 	.word	0x00000a60


	//   ....[6]....
        /*00e8*/ 	.word	0x00000c00


	//   ....[7]....
        /*00ec*/ 	.word	0x00000db0


	//   ....[8]....
        /*00f0*/ 	.word	0x00002150


	//   ....[9]....
        /*00f4*/ 	.word	0x00002ef0


	//   ....[10]....
        /*00f8*/ 	.word	0x00003100


	//   ....[11]....
        /*00fc*/ 	.word	0x00003130


	//   ....[12]....
        /*0100*/ 	.word	0x00003da0


	//   ....[13]....
        /*0104*/ 	.word	0x00003fd0


	//----- nvinfo : EIATTR_VRC_CTA_INIT_COUNT
	.align		4
.L_43:
        /*0108*/ 	.byte	0x02, 0x4a
        /*010a*/ 	.byte	0x80
	.zero		1


	//----- nvinfo : EIATTR_SYSCALL_OFFSETS
	.align		4
        /*010c*/ 	.byte	0x04, 0x46
        /*010e*/ 	.short	(.L_45 - .L_44)


	//   ....[0]....
.L_44:
        /*0110*/ 	.word	0x000062b0


	//   ....[1]....
        /*0114*/ 	.word	0x000063a0


	//   ....[2]....
        /*0118*/ 	.word	0x00006c30


	//   ....[3]....
        /*011c*/ 	.word	0x000075f0


	//   ....[4]....
        /*0120*/ 	.word	0x00007f50


	//   ....[5]....
        /*0124*/ 	.word	0x00008900


	//   ....[6]....
        /*0128*/ 	.word	0x000092b0


	//   ....[7]....
        /*012c*/ 	.word	0x00009c90


	//   ....[8]....
        /*0130*/ 	.word	0x0000a640


	//   ....[9]....
        /*0134*/ 	.word	0x0000afa0


	//----- nvinfo : EIATTR_MBARRIER_INSTR_OFFSETS
	.align		4
.L_45:
        /*0138*/ 	.byte	0x04, 0x39
        /*013a*/ 	.short	(.L_47 - .L_46)


	//   ....[0]....
.L_46:
        /*013c*/ 	.word	0x00000600
        /*0140*/ 	.word	0x000000ff
        /*0144*/ 	.word	0x00000000
        /*0148*/ 	.short	0x0100
        /*014a*/ 	.byte	0x04
	.zero		1


	//   ....[1]....
        /*014c*/ 	.word	0x00000610
        /*0150*/ 	.word	0x000000ff
        /*0154*/ 	.word	0x00000010
        /*0158*/ 	.short	0x0100
        /*015a*/ 	.byte	0x04
	.zero		1


	//   ....[2]....
        /*015c*/ 	.word	0x00000620
        /*0160*/ 	.word	0x000000ff
        /*0164*/ 	.word	0x00000008
        /*0168*/ 	.short	0x0100
        /*016a*/ 	.byte	0x04
	.zero		1


	//   ....[3]....
        /*016c*/ 	.word	0x00000630
        /*0170*/ 	.word	0x000000ff
        /*0174*/ 	.word	0x00000018
        /*0178*/ 	.short	0x0100
        /*017a*/ 	.byte	0x04
	.zero		1


	//   ....[4]....
        /*017c*/ 	.word	0x00000760
        /*0180*/ 	.word	0x000000ff
        /*0184*/ 	.word	0x00000020
        /*0188*/ 	.short	0x0100
        /*018a*/ 	.byte	0x04
	.zero		1


	//   ....[5]....
        /*018c*/ 	.word	0x00000770
        /*0190*/ 	.word	0x000000ff
        /*0194*/ 	.word	0x00000040
        /*0198*/ 	.short	0x0100
        /*019a*/ 	.byte	0x04
	.zero		1


	//   ....[6]....
        /*019c*/ 	.word	0x00000780
        /*01a0*/ 	.word	0x000000ff
        /*01a4*/ 	.word	0x00000028
        /*01a8*/ 	.short	0x0100
        /*01aa*/ 	.byte	0x04
	.zero		1


	//   ....[7]....
        /*01ac*/ 	.word	0x00000790
        /*01b0*/ 	.word	0x000000ff
        /*01b4*/ 	.word	0x00000048
        /*01b8*/ 	.short	0x0100
        /*01ba*/ 	.byte	0x04
	.zero		1


	//   ....[8]....
        /*01bc*/ 	.word	0x000007a0
        /*01c0*/ 	.word	0x000000ff
        /*01c4*/ 	.word	0x00000030
        /*01c8*/ 	.short	0x0100
        /*01ca*/ 	.byte	0x04
	.zero		1


	//   ....[9]....
        /*01cc*/ 	.word	0x000007b0
        /*01d0*/ 	.word	0x000000ff
        /*01d4*/ 	.word	0x00000050
        /*01d8*/ 	.short	0x0100
        /*01da*/ 	.byte	0x04
	.zero		1


	//   ....[10]....
        /*01dc*/ 	.word	0x000007c0
        /*01e0*/ 	.word	0x000000ff
        /*01e4*/ 	.word	0x00000038
        /*01e8*/ 	.short	0x0100
        /*01ea*/ 	.byte	0x04
	.zero		1


	//   ....[11]....
        /*01ec*/ 	.word	0x000007d0
        /*01f0*/ 	.word	0x000000ff
        /*01f4*/ 	.word	0x00000058
        /*01f8*/ 	.short	0x0100
        /*01fa*/ 	.byte	0x04
	.zero		1


	//   ....[12]....
        /*01fc*/ 	.word	0x000008c0
        /*0200*/ 	.word	0x000000ff
        /*0204*/ 	.word	0x00000060
        /*0208*/ 	.short	0x0100
        /*020a*/ 	.byte	0x06
	.zero		1


	//   ....[13]....
        /*020c*/ 	.word	0x000008d0
        /*0210*/ 	.word	0x000000ff
        /*0214*/ 	.word	0x00000068
        /*0218*/ 	.short	0x0100
        /*021a*/ 	.byte	0x06
	.zero		1


	//   ....[14]....
        /*021c*/ 	.word	0x00000a10
        /*0220*/ 	.word	0x000000ff
        /*0224*/ 	.word	0x00000070
        /*0228*/ 	.short	0x0100
        /*022a*/ 	.byte	0x06
	.zero		1


	//   ....[15]....
        /*022c*/ 	.word	0x00000a20
        /*0230*/ 	.word	0x000000ff
        /*0234*/ 	.word	0x00000080
        /*0238*/ 	.short	0x0100
        /*023a*/ 	.byte	0x06
	.zero		1


	//   ....[16]....
        /*023c*/ 	.word	0x00000a30
        /*0240*/ 	.word	0x000000ff
        /*0244*/ 	.word	0x00000078
        /*0248*/ 	.short	0x0100
        /*024a*/ 	.byte	0x06
	.zero		1


	//   ....[17]....
        /*024c*/ 	.word	0x00000a40
        /*0250*/ 	.word	0x000000ff
        /*0254*/ 	.word	0x00000088
        /*0258*/ 	.short	0x0100
        /*025a*/ 	.byte	0x06
	.zero		1


	//   ....[18]....
        /*025c*/ 	.word	0x00000b70
        /*0260*/ 	.word	0x000000ff
        /*0264*/ 	.word	0x00000090
        /*0268*/ 	.short	0x0100
        /*026a*/ 	.byte	0x04
	.zero		1


	//   ....[19]....
        /*026c*/ 	.word	0x00000b80
        /*0270*/ 	.word	0x000000ff
        /*0274*/ 	.word	0x000000b0
        /*0278*/ 	.short	0x0100
        /*027a*/ 	.byte	0x04
	.zero		1


	//   ....[20]....
        /*027c*/ 	.word	0x00000b90
        /*0280*/ 	.word	0x000000ff
        /*0284*/ 	.word	0x00000098
        /*0288*/ 	.short	0x0100
        /*028a*/ 	.byte	0x04
	.zero		1


	//   ....[21]....
        /*028c*/ 	.word	0x00000ba0
        /*0290*/ 	.word	0x000000ff
        /*0294*/ 	.word	0x000000b8
        /*0298*/ 	.short	0x0100
        /*029a*/ 	.byte	0x04
	.zero		1


	//   ....[22]....
        /*029c*/ 	.word	0x00000bb0
        /*02a0*/ 	.word	0x000000ff
        /*02a4*/ 	.word	0x000000a0
        /*02a8*/ 	.short	0x0100
        /*02aa*/ 	.byte	0x04
	.zero		1


	//   ....[23]....
        /*02ac*/ 	.word	0x00000bc0
        /*02b0*/ 	.word	0x000000ff
        /*02b4*/ 	.word	0x000000c0
        /*02b8*/ 	.short	0x0100
        /*02ba*/ 	.byte	0x04
	.zero		1


	//   ....[24]....
        /*02bc*/ 	.word	0x00000bd0
        /*02c0*/ 	.word	0x000000ff
        /*02c4*/ 	.word	0x000000a8
        /*02c8*/ 	.short	0x0100
        /*02ca*/ 	.byte	0x04
	.zero		1


	//   ....[25]....
        /*02cc*/ 	.word	0x00000be0
        /*02d0*/ 	.word	0x000000ff
        /*02d4*/ 	.word	0x000000c8
        /*02d8*/ 	.short	0x0100
        /*02da*/ 	.byte	0x04
	.zero		1


	//   ....[26]....
        /*02dc*/ 	.word	0x00000cd0
        /*02e0*/ 	.word	0x000000ff
        /*02e4*/ 	.word	0x000000d0
        /*02e8*/ 	.short	0x0100
        /*02ea*/ 	.byte	0x04
	.zero		1


	//   ....[27]....
        /*02ec*/ 	.word	0x00000ce0
        /*02f0*/ 	.word	0x000000ff
        /*02f4*/ 	.word	0x000000e0
        /*02f8*/ 	.short	0x0100
        /*02fa*/ 	.byte	0x04
	.zero		1


	//   ....[28]....
        /*02fc*/ 	.word	0x00000cf0
        /*0300*/ 	.word	0x000000ff
        /*0304*/ 	.word	0x000000d8
        /*0308*/ 	.short	0x0100
        /*030a*/ 	.byte	0x04
	.zero		1


	//   ....[29]....
        /*030c*/ 	.word	0x00000d00
        /*0310*/ 	.word	0x000000ff
        /*0314*/ 	.word	0x000000e8
        /*0318*/ 	.short	0x0100
        /*031a*/ 	.byte	0x04
	.zero		1


	//   ....[30]....
        /*031c*/ 	.word	0x00001830
        /*0320*/ 	.word	0x00000003
        /*0324*/ 	.word	0x000000e0
        /*0328*/ 	.short	0x010a
        /*032a*/ 	.byte	0xff
	.zero		1


	//   ....[31]....
        /*032c*/ 	.word	0x00001860
        /*0330*/ 	.word	0x00000003
        /*0334*/ 	.word	0x000000d0
        /*0338*/ 	.short	0x0101
        /*033a*/ 	.byte	0xff
	.zero		1


	//   ....[32]....
        /*033c*/ 	.word	0x00001930
        /*0340*/ 	.word	0x000000ff
        /*0344*/ 	.word	0x00000010
        /*0348*/ 	.short	0x010a
        /*034a*/ 	.byte	0x04
	.zero		1


	//   ....[33]....
        /*034c*/ 	.word	0x000019b0
        /*0350*/ 	.word	0x000000ff
        /*0354*/ 	.word	0x00000010
        /*0358*/ 	.short	0x010a
        /*035a*/ 	.byte	0x21
	.zero		1


	//   ....[34]....
        /*035c*/ 	.word	0x00001ba0
        /*0360*/ 	.word	0x000000ff
        /*0364*/ 	.word	0x00000010
        /*0368*/ 	.short	0x010a
        /*036a*/ 	.byte	0x05
	.zero		1


	//   ....[35]....
        /*036c*/ 	.word	0x00001d40
        /*0370*/ 	.word	0x000000ff
        /*0374*/ 	.word	0x00000068
        /*0378*/ 	.short	0x0101
        /*037a*/ 	.byte	0x0d
	.zero		1


	//   ....[36]....
        /*037c*/ 	.word	0x00001d60
        /*0380*/ 	.word	0x000000ff
        /*0384*/ 	.word	0x00000010
        /*0388*/ 	.short	0x010a
        /*038a*/ 	.byte	0x04
	.zero		1


	//   ....[37]....
        /*038c*/ 	.word	0x00001de0
        /*0390*/ 	.word	0x000000ff
        /*0394*/ 	.word	0x00000010
        /*0398*/ 	.short	0x010a
        /*039a*/ 	.byte	0x21
	.zero		1


	//   ....[38]....
        /*039c*/ 	.word	0x00001f70
        /*03a0*/ 	.word	0x000000ff
        /*03a4*/ 	.word	0x00000010
        /*03a8*/ 	.short	0x010a
        /*03aa*/ 	.byte	0x05
	.zero		1


	//   ....[39]....
        /*03ac*/ 	.word	0x00002180
        /*03b0*/ 	.word	0x00000003
        /*03b4*/ 	.word	0x00000070
        /*03b8*/ 	.short	0x010a
        /*03ba*/ 	.byte	0xff
	.zero		1


	//   ....[40]....
        /*03bc*/ 	.word	0x000022d0
        /*03c0*/ 	.word	0x00000000
        /*03c4*/ 	.word	0x00000000
        /*03c8*/ 	.short	0x0101
        /*03ca*/ 	.byte	0xff
	.zero		1


	//   ....[41]....
        /*03cc*/ 	.word	0x00002890
        /*03d0*/ 	.word	0x000000ff
        /*03d4*/ 	.word	0x00000000
        /*03d8*/ 	.short	0x010a
        /*03da*/ 	.byte	0x04
	.zero		1


	//   ....[42]....
        /*03dc*/ 	.word	0x00002930
        /*03e0*/ 	.word	0x00000000
        /*03e4*/ 	.word	0x00000000
        /*03e8*/ 	.short	0x010a
        /*03ea*/ 	.byte	0xff
	.zero		1


	//   ....[43]....
        /*03ec*/ 	.word	0x00002a50
        /*03f0*/ 	.word	0x00000002
        /*03f4*/ 	.word	0x000000d0
        /*03f8*/ 	.short	0x010a
        /*03fa*/ 	.byte	0xff
	.zero		1


	//   ....[44]....
        /*03fc*/ 	.word	0x00002ab0
        /*0400*/ 	.word	0x00000004
        /*0404*/ 	.word	0x00000000
        /*0408*/ 	.short	0x0101
        /*040a*/ 	.byte	0xff
	.zero		1


	//   ....[45]....
        /*040c*/ 	.word	0x00002ad0
        /*0410*/ 	.word	0x000000ff
        /*0414*/ 	.word	0x00000080
        /*0418*/ 	.short	0x010a
        /*041a*/ 	.byte	0x04
	.zero		1


	//   ....[46]....
        /*041c*/ 	.word	0x00002bf0
        /*0420*/ 	.word	0x00000002
        /*0424*/ 	.word	0x00000070
        /*0428*/ 	.short	0x010a
        /*042a*/ 	.byte	0xff
	.zero		1


	//   ....[47]....
        /*042c*/ 	.word	0x00002d00
        /*0430*/ 	.word	0x00000002
        /*0434*/ 	.word	0x00000000
        /*0438*/ 	.short	0x0101
        /*043a*/ 	.byte	0xff
	.zero		1


	//   ....[48]....
        /*043c*/ 	.word	0x00002d90
        /*0440*/ 	.word	0x000000ff
        /*0444*/ 	.word	0x00000080
        /*0448*/ 	.short	0x0106
        /*044a*/ 	.byte	0x04
	.zero		1


	//   ....[49]....
        /*044c*/ 	.word	0x00002db0
        /*0450*/ 	.word	0x000000ff
        /*0454*/ 	.word	0x00000080
        /*0458*/ 	.short	0x010a
        /*045a*/ 	.byte	0x04
	.zero		1


	//   ....[50]....
        /*045c*/ 	.word	0x00002e40
        /*0460*/ 	.word	0x000000ff
        /*0464*/ 	.word	0x00000080
        /*0468*/ 	.short	0x0106
        /*046a*/ 	.byte	0x07
	.zero		1


	//   ....[51]....
        /*046c*/ 	.word	0x00002e80
        /*0470*/ 	.word	0x00000000
        /*0474*/ 	.word	0x00000080
        /*0478*/ 	.short	0x010a
        /*047a*/ 	.byte	0xff
	.zero		1


	//   ....[52]....
        /*047c*/ 	.word	0x00003450
        /*0480*/ 	.word	0x00000000
        /*0484*/ 	.word	0x00000070
        /*0488*/ 	.short	0x010a
        /*048a*/ 	.byte	0xff
	.zero		1


	//   ....[53]....
        /*048c*/ 	.word	0x00003550
        /*0490*/ 	.word	0x00000003
        /*0494*/ 	.word	0x00000000
        /*0498*/ 	.short	0x0101
        /*049a*/ 	.byte	0xff
	.zero		1


	//   ....[54]....
        /*049c*/ 	.word	0x00003560
        /*04a0*/ 	.word	0x000000ff
        /*04a4*/ 	.word	0x00000000
        /*04a8*/ 	.short	0x010a
        /*04aa*/ 	.byte	0x04
	.zero		1


	//   ....[55]....
        /*04ac*/ 	.word	0x000035e0
        /*04b0*/ 	.word	0x000000ff
        /*04b4*/ 	.word	0x000000b0
        /*04b8*/ 	.short	0x010a
        /*04ba*/ 	.byte	0x2e
	.zero		1


	//   ....[56]....
        /*04bc*/ 	.word	0x000036c0
        /*04c0*/ 	.word	0x000000ff
        /*04c4*/ 	.word	0x00000000
        /*04c8*/ 	.short	0x010a
        /*04ca*/ 	.byte	0x07
	.zero		1


	//   ....[57]....
        /*04cc*/ 	.word	0x00003800
        /*04d0*/ 	.word	0x000000ff
        /*04d4*/ 	.word	0x00000000
        /*04d8*/ 	.short	0x010a
        /*04da*/ 	.byte	0x04
	.zero		1


	//   ....[58]....
        /*04dc*/ 	.word	0x00003bd0
        /*04e0*/ 	.word	0x000000ff
        /*04e4*/ 	.word	0x00000000
        /*04e8*/ 	.short	0x010a
        /*04ea*/ 	.byte	0x04
	.zero		1


	//   ....[59]....
        /*04ec*/ 	.word	0x00003c60
        /*04f0*/ 	.word	0x000000ff
        /*04f4*/ 	.word	0x00000000
        /*04f8*/ 	.short	0x010a
        /*04fa*/ 	.byte	0x05
	.zero		1


	//   ....[60]....
        /*04fc*/ 	.word	0x00003cf0
        /*0500*/ 	.word	0x000000ff
        /*0504*/ 	.word	0x00000000
        /*0508*/ 	.short	0x010a
        /*050a*/ 	.byte	0x05
	.zero		1


	//   ....[61]....
        /*050c*/ 	.word	0x00003d80
        /*0510*/ 	.word	0x000000ff
        /*0514*/ 	.word	0x00000000
        /*0518*/ 	.short	0x010a
        /*051a*/ 	.byte	0x04
	.zero		1


	//   ....[62]....
        /*051c*/ 	.word	0x00004280
        /*0520*/ 	.word	0x00000008
        /*0524*/ 	.word	0x00000070
        /*0528*/ 	.short	0x010a
        /*052a*/ 	.byte	0xff
	.zero		1


	//   ....[63]....
        /*052c*/ 	.word	0x000043f0
        /*0530*/ 	.word	0x00000000
        /*0534*/ 	.word	0x00000000
        /*0538*/ 	.short	0x0101
        /*053a*/ 	.byte	0xff
	.zero		1


	//   ....[64]....
        /*053c*/ 	.word	0x000048e0
        /*0540*/ 	.word	0x000000ff
        /*0544*/ 	.word	0x00000068
        /*0548*/ 	.short	0x010a
        /*054a*/ 	.byte	0x15
	.zero		1


	//   ....[65]....
        /*054c*/ 	.word	0x00004a70
        /*0550*/ 	.word	0x000000ff
        /*0554*/ 	.word	0x00000040
        /*0558*/ 	.short	0x010a
        /*055a*/ 	.byte	0x15
	.zero		1


	//   ....[66]....
        /*055c*/ 	.word	0x00004bd0
        /*0560*/ 	.word	0x000000ff
        /*0564*/ 	.word	0x00000020
        /*0568*/ 	.short	0x010b
        /*056a*/ 	.byte	0x15
	.zero		1


	//   ....[67]....
        /*056c*/ 	.word	0x00004bf0
        /*0570*/ 	.word	0x000000ff
        /*0574*/ 	.word	0x00000000
        /*0578*/ 	.short	0x0101
        /*057a*/ 	.byte	0x06
	.zero		1


	//   ....[68]....
        /*057c*/ 	.word	0x00004c00
        /*0580*/ 	.word	0x000000ff
        /*0584*/ 	.word	0x00000048
        /*0588*/ 	.short	0x010a
        /*058a*/ 	.byte	0x15
	.zero		1


	//   ....[69]....
        /*058c*/ 	.word	0x00004d50
        /*0590*/ 	.word	0x000000ff
        /*0594*/ 	.word	0x00000028
        /*0598*/ 	.short	0x010b
        /*059a*/ 	.byte	0x15
	.zero		1


	//   ....[70]....
        /*059c*/ 	.word	0x00004d60
        /*05a0*/ 	.word	0x000000ff
        /*05a4*/ 	.word	0x00000000
        /*05a8*/ 	.short	0x0101
        /*05aa*/ 	.byte	0x07
	.zero		1


	//   ....[71]....
        /*05ac*/ 	.word	0x00004d70
        /*05b0*/ 	.word	0x000000ff
        /*05b4*/ 	.word	0x00000050
        /*05b8*/ 	.short	0x010a
        /*05ba*/ 	.byte	0x15
	.zero		1


	//   ....[72]....
        /*05bc*/ 	.word	0x00004ec0
        /*05c0*/ 	.word	0x000000ff
        /*05c4*/ 	.word	0x00000030
        /*05c8*/ 	.short	0x010b
        /*05ca*/ 	.byte	0x15
	.zero		1


	//   ....[73]....
        /*05cc*/ 	.word	0x00004ee0
        /*05d0*/ 	.word	0x000000ff
        /*05d4*/ 	.word	0x00000000
        /*05d8*/ 	.short	0x0101
        /*05da*/ 	.byte	0x18
	.zero		1


	//   ....[74]....
        /*05dc*/ 	.word	0x00004ef0
        /*05e0*/ 	.word	0x000000ff
        /*05e4*/ 	.word	0x00000058
        /*05e8*/ 	.short	0x010a
        /*05ea*/ 	.byte	0x15
	.zero		1


	//   ....[75]....
        /*05ec*/ 	.word	0x00005050
        /*05f0*/ 	.word	0x000000ff
        /*05f4*/ 	.word	0x00000038
        /*05f8*/ 	.short	0x010b
        /*05fa*/ 	.byte	0x15
	.zero		1


	//   ....[76]....
        /*05fc*/ 	.word	0x00005070
        /*0600*/ 	.word	0x000000ff
        /*0604*/ 	.word	0x00000000
        /*0608*/ 	.short	0x0101
        /*060a*/ 	.byte	0x10
	.zero		1


	//   ....[77]....
        /*060c*/ 	.word	0x00005080
        /*0610*/ 	.word	0x000000ff
        /*0614*/ 	.word	0x00000040
        /*0618*/ 	.short	0x010a
        /*061a*/ 	.byte	0x15
	.zero		1


	//   ....[78]....
        /*061c*/ 	.word	0x000051e0
        /*0620*/ 	.word	0x000000ff
        /*0624*/ 	.word	0x00000020
        /*0628*/ 	.short	0x010b
        /*062a*/ 	.byte	0x15
	.zero		1


	//   ....[79]....
        /*062c*/ 	.word	0x000051f0
        /*0630*/ 	.word	0x000000ff
        /*0634*/ 	.word	0x00000000
        /*0638*/ 	.short	0x0101
        /*063a*/ 	.byte	0x06
	.zero		1


	//   ....[80]....
        /*063c*/ 	.word	0x00005200
        /*0640*/ 	.word	0x000000ff
        /*0644*/ 	.word	0x00000048
        /*0648*/ 	.short	0x010a
        /*064a*/ 	.byte	0x15
	.zero		1


	//   ....[81]....
        /*064c*/ 	.word	0x00005360
        /*0650*/ 	.word	0x000000ff
        /*0654*/ 	.word	0x00000028
        /*0658*/ 	.short	0x010b
        /*065a*/ 	.byte	0x15
	.zero		1


	//   ....[82]....
        /*065c*/ 	.word	0x00005370
        /*0660*/ 	.word	0x000000ff
        /*0664*/ 	.word	0x00000000
        /*0668*/ 	.short	0x0101
        /*066a*/ 	.byte	0x07
	.zero		1


	//   ....[83]....
        /*066c*/ 	.word	0x00005380
        /*0670*/ 	.word	0x000000ff
        /*0674*/ 	.word	0x00000050
        /*0678*/ 	.short	0x010a
        /*067a*/ 	.byte	0x15
	.zero		1


	//   ....[84]....
        /*067c*/ 	.word	0x000054f0
        /*0680*/ 	.word	0x000000ff
        /*0684*/ 	.word	0x00000030
        /*0688*/ 	.short	0x010b
        /*068a*/ 	.byte	0x15
	.zero		1


	//   ....[85]....
        /*068c*/ 	.word	0x00005500
        /*0690*/ 	.word	0x000000ff
        /*0694*/ 	.word	0x00000000
        /*0698*/ 	.short	0x0101
        /*069a*/ 	.byte	0x18
	.zero		1


	//   ....[86]....
        /*069c*/ 	.word	0x00005510
        /*06a0*/ 	.word	0x000000ff
        /*06a4*/ 	.word	0x00000058
        /*06a8*/ 	.short	0x010a
        /*06aa*/ 	.byte	0x15
	.zero		1


	//   ....[87]....
        /*06ac*/ 	.word	0x00005700
        /*06b0*/ 	.word	0x000000ff
        /*06b4*/ 	.word	0x00000038
        /*06b8*/ 	.short	0x010b
        /*06ba*/ 	.byte	0x15
	.zero		1


	//   ....[88]....
        /*06bc*/ 	.word	0x00005710
        /*06c0*/ 	.word	0x000000ff
        /*06c4*/ 	.word	0x00000000
        /*06c8*/ 	.short	0x0101
        /*06ca*/ 	.byte	0x10
	.zero		1


	//   ....[89]....
        /*06cc*/ 	.word	0x00005730
        /*06d0*/ 	.word	0x000000ff
        /*06d4*/ 	.word	0x00000040
        /*06d8*/ 	.short	0x010a
        /*06da*/ 	.byte	0x15
	.zero		1


	//   ....[90]....
        /*06dc*/ 	.word	0x00005750
        /*06e0*/ 	.word	0x000000ff
        /*06e4*/ 	.word	0x00000048
        /*06e8*/ 	.short	0x010a
        /*06ea*/ 	.byte	0x15
	.zero		1


	//   ....[91]....
        /*06ec*/ 	.word	0x00005770
        /*06f0*/ 	.word	0x000000ff
        /*06f4*/ 	.word	0x00000050
        /*06f8*/ 	.short	0x010a
        /*06fa*/ 	.byte	0x15
	.zero		1


	//   ....[92]....
        /*06fc*/ 	.word	0x000057c0
        /*0700*/ 	.word	0x00000002
        /*0704*/ 	.word	0x00000058
        /*0708*/ 	.short	0x010a
        /*070a*/ 	.byte	0xff
	.zero		1


	//   ....[93]....
        /*070c*/ 	.word	0x00005b20
        /*0710*/ 	.word	0x00000000
        /*0714*/ 	.word	0x00000070
        /*0718*/ 	.short	0x010a
        /*071a*/ 	.byte	0xff
	.zero		1


	//   ....[94]....
        /*071c*/ 	.word	0x00005bf0
        /*0720*/ 	.word	0x00000000
        /*0724*/ 	.word	0x00000000
        /*0728*/ 	.short	0x0101
        /*072a*/ 	.byte	0xff
	.zero		1


	//   ....[95]....
        /*072c*/ 	.word	0x00006890
        /*0730*/ 	.word	0x000000ff
        /*0734*/ 	.word	0x00000020
        /*0738*/ 	.short	0x010a
        /*073a*/ 	.byte	0x2b
	.zero		1


	//   ....[96]....
        /*073c*/ 	.word	0x000068f0
        /*0740*/ 	.word	0x0000004d
        /*0744*/ 	.word	0x00000090
        /*0748*/ 	.short	0x010a
        /*074a*/ 	.byte	0xff
	.zero		1


	//   ....[97]....
        /*074c*/ 	.word	0x00006a10
        /*0750*/ 	.word	0x000000ff
        /*0754*/ 	.word	0x00000020
        /*0758*/ 	.short	0x010a
        /*075a*/ 	.byte	0x2b
	.zero		1


	//   ....[98]....
        /*075c*/ 	.word	0x00006b10
        /*0760*/ 	.word	0x0000004d
        /*0764*/ 	.word	0x00000090
        /*0768*/ 	.short	0x010a
        /*076a*/ 	.byte	0xff
	.zero		1


	//   ....[99]....
        /*076c*/ 	.word	0x00007310
        /*0770*/ 	.word	0x00000000
        /*0774*/ 	.word	0x00000000
        /*0778*/ 	.short	0x0101
        /*077a*/ 	.byte	0xff
	.zero		1


	//   ....[100]....
        /*077c*/ 	.word	0x00007320
        /*0780*/ 	.word	0x00000003
        /*0784*/ 	.word	0x00000020
        /*0788*/ 	.short	0x010a
        /*078a*/ 	.byte	0xff
	.zero		1


	//   ....[101]....
        /*078c*/ 	.word	0x000073f0
        /*0790*/ 	.word	0x00000003
        /*0794*/ 	.word	0x00000020
        /*0798*/ 	.short	0x010a
        /*079a*/ 	.byte	0xff
	.zero		1


	//   ....[102]....
        /*079c*/ 	.word	0x00007c70
        /*07a0*/ 	.word	0x00000053
        /*07a4*/ 	.word	0x00000000
        /*07a8*/ 	.short	0x0101
        /*07aa*/ 	.byte	0xff
	.zero		1


	//   ....[103]....
        /*07ac*/ 	.word	0x00007c90
        /*07b0*/ 	.word	0x00000054
        /*07b4*/ 	.word	0x00000020
        /*07b8*/ 	.short	0x010a
        /*07ba*/ 	.byte	0xff
	.zero		1


	//   ....[104]....
        /*07bc*/ 	.word	0x00007d50
        /*07c0*/ 	.word	0x00000054
        /*07c4*/ 	.word	0x00000020
        /*07c8*/ 	.short	0x010a
        /*07ca*/ 	.byte	0xff
	.zero		1


	//   ....[105]....
        /*07cc*/ 	.word	0x000085d0
        /*07d0*/ 	.word	0x00000053
        /*07d4*/ 	.word	0x00000000
        /*07d8*/ 	.short	0x0101
        /*07da*/ 	.byte	0xff
	.zero		1


	//   ....[106]....
        /*07dc*/ 	.word	0x000085f0
        /*07e0*/ 	.word	0x00000054
        /*07e4*/ 	.word	0x00000020
        /*07e8*/ 	.short	0x010a
        /*07ea*/ 	.byte	0xff
	.zero		1


	//   ....[107]....
        /*07ec*/ 	.word	0x000086c0
        /*07f0*/ 	.word	0x00000054
        /*07f4*/ 	.word	0x00000020
        /*07f8*/ 	.short	0x010a
        /*07fa*/ 	.byte	0xff
	.zero		1


	//   ....[108]....
        /*07fc*/ 	.word	0x00008f80
        /*0800*/ 	.word	0x00000054
        /*0804*/ 	.word	0x00000000
        /*0808*/ 	.short	0x0101
        /*080a*/ 	.byte	0xff
	.zero		1


	//   ....[109]....
        /*080c*/ 	.word	0x00008fa0
        /*0810*/ 	.word	0x00000055
        /*0814*/ 	.word	0x00000020
        /*0818*/ 	.short	0x010a
        /*081a*/ 	.byte	0xff
	.zero		1


	//   ....[110]....
        /*081c*/ 	.word	0x00009060
        /*0820*/ 	.word	0x00000055
        /*0824*/ 	.word	0x00000020
        /*0828*/ 	.short	0x010a
        /*082a*/ 	.byte	0xff
	.zero		1


	//   ....[111]....
        /*082c*/ 	.word	0x00009960
        /*0830*/ 	.word	0x00000054
        /*0834*/ 	.word	0x00000000
        /*0838*/ 	.short	0x0101
        /*083a*/ 	.byte	0xff
	.zero		1


	//   ....[112]....
        /*083c*/ 	.word	0x00009980
        /*0840*/ 	.word	0x00000055
        /*0844*/ 	.word	0x00000020
        /*0848*/ 	.short	0x010a
        /*084a*/ 	.byte	0xff
	.zero		1


	//   ....[113]....
        /*084c*/ 	.word	0x00009a40
        /*0850*/ 	.word	0x00000055
        /*0854*/ 	.word	0x00000020
        /*0858*/ 	.short	0x010a
        /*085a*/ 	.byte	0xff
	.zero		1


	//   ....[114]....
        /*085c*/ 	.word	0x0000a310
        /*0860*/ 	.word	0x00000054
        /*0864*/ 	.word	0x00000000
        /*0868*/ 	.short	0x0101
        /*086a*/ 	.byte	0xff
	.zero		1


	//   ....[115]....
        /*086c*/ 	.word	0x0000a330
        /*0870*/ 	.word	0x00000055
        /*0874*/ 	.word	0x00000020
        /*0878*/ 	.short	0x010a
        /*087a*/ 	.byte	0xff
	.zero		1


	//   ....[116]....
        /*087c*/ 	.word	0x0000a3f0
        /*0880*/ 	.word	0x00000055
        /*0884*/ 	.word	0x00000020
        /*0888*/ 	.short	0x010a
        /*088a*/ 	.byte	0xff
	.zero		1


	//   ....[117]....
        /*088c*/ 	.word	0x0000acc0
        /*0890*/ 	.word	0x00000054
        /*0894*/ 	.word	0x00000000
        /*0898*/ 	.short	0x0101
        /*089a*/ 	.byte	0xff
	.zero		1


	//   ....[118]....
        /*089c*/ 	.word	0x0000ace0
        /*08a0*/ 	.word	0x00000055
        /*08a4*/ 	.word	0x00000020
        /*08a8*/ 	.short	0x010a
        /*08aa*/ 	.byte	0xff
	.zero		1


	//   ....[119]....
        /*08ac*/ 	.word	0x0000ada0
        /*08b0*/ 	.word	0x00000055
        /*08b4*/ 	.word	0x00000020
        /*08b8*/ 	.short	0x010a
        /*08ba*/ 	.byte	0xff
	.zero		1


	//   ....[120]....
        /*08bc*/ 	.word	0x0000b370
        /*08c0*/ 	.word	0x000000ff
        /*08c4*/ 	.word	0x00000000
        /*08c8*/ 	.short	0x0101
        /*08ca*/ 	.byte	0x04
	.zero		1


	//   ....[121]....
        /*08cc*/ 	.word	0x0000b680
        /*08d0*/ 	.word	0x00000002
        /*08d4*/ 	.word	0x00000000
        /*08d8*/ 	.short	0x0101
        /*08da*/ 	.byte	0xff
	.zero		1


	//   ....[122]....
        /*08dc*/ 	.word	0x0000b930
        /*08e0*/ 	.word	0x000000ff
        /*08e4*/ 	.word	0x00000000
        /*08e8*/ 	.short	0x0101
        /*08ea*/ 	.byte	0x04
	.zero		1


	//   ....[123]....
        /*08ec*/ 	.word	0x0000b950
        /*08f0*/ 	.word	0x00000003
        /*08f4*/ 	.word	0x000000e0
        /*08f8*/ 	.short	0x010a
        /*08fa*/ 	.byte	0xff
	.zero		1


	//   ....[124]....
        /*08fc*/ 	.word	0x0000b9b0
        /*0900*/ 	.word	0x00000000
        /*0904*/ 	.word	0x00000010
        /*0908*/ 	.short	0x010a
        /*090a*/ 	.byte	0xff
	.zero		1


	//   ....[125]....
        /*090c*/ 	.word	0x0000ba10
        /*0910*/ 	.word	0x00000000
        /*0914*/ 	.word	0x00000010
        /*0918*/ 	.short	0x010a
        /*091a*/ 	.byte	0xff
	.zero		1


	//   ....[126]....
        /*091c*/ 	.word	0x0000ba60
        /*0920*/ 	.word	0x00000003
        /*0924*/ 	.word	0x00000070
        /*0928*/ 	.short	0x010a
        /*092a*/ 	.byte	0xff
	.zero		1


	//   ....[127]....
        /*092c*/ 	.word	0x0000bac0
        /*0930*/ 	.word	0x00000000
        /*0934*/ 	.word	0x00000000
        /*0938*/ 	.short	0x010a
        /*093a*/ 	.byte	0xff
	.zero		1


	//   ....[128]....
        /*093c*/ 	.word	0x0000bb10
        /*0940*/ 	.word	0x00000002
        /*0944*/ 	.word	0x000000d0
        /*0948*/ 	.short	0x010a
        /*094a*/ 	.byte	0xff
	.zero		1


	//   ....[129]....
        /*094c*/ 	.word	0x0000bb70
        /*0950*/ 	.word	0x00000002
        /*0954*/ 	.word	0x00000080
        /*0958*/ 	.short	0x010a
        /*095a*/ 	.byte	0xff
	.zero		1


	//   ....[130]....
        /*095c*/ 	.word	0x0000bbc0
        /*0960*/ 	.word	0x00000002
        /*0964*/ 	.word	0x00000070
        /*0968*/ 	.short	0x010a
        /*096a*/ 	.byte	0xff
	.zero		1


	//   ....[131]....
        /*096c*/ 	.word	0x0000bc20
        /*0970*/ 	.word	0x00000000
        /*0974*/ 	.word	0x00000080
        /*0978*/ 	.short	0x010a
        /*097a*/ 	.byte	0xff
	.zero		1


	//   ....[132]....
        /*097c*/ 	.word	0x0000bc70
        /*0980*/ 	.word	0x00000000
        /*0984*/ 	.word	0x00000070
        /*0988*/ 	.short	0x010a
        /*098a*/ 	.byte	0xff
	.zero		1


	//   ....[133]....
        /*098c*/ 	.word	0x0000bcd0
        /*0990*/ 	.word	0x00000003
        /*0994*/ 	.word	0x000000b0
        /*0998*/ 	.short	0x010a
        /*099a*/ 	.byte	0xff
	.zero		1


	//   ....[134]....
        /*099c*/ 	.word	0x0000bd30
        /*09a0*/ 	.word	0x00000000
        /*09a4*/ 	.word	0x00000000
        /*09a8*/ 	.short	0x010a
        /*09aa*/ 	.byte	0xff
	.zero		1


	//   ....[135]....
        /*09ac*/ 	.word	0x0000bd90
        /*09b0*/ 	.word	0x00000000
        /*09b4*/ 	.word	0x00000000
        /*09b8*/ 	.short	0x010a
        /*09ba*/ 	.byte	0xff
	.zero		1


	//   ....[136]....
        /*09bc*/ 	.word	0x0000bdf0
        /*09c0*/ 	.word	0x00000000
        /*09c4*/ 	.word	0x00000000
        /*09c8*/ 	.short	0x010a
        /*09ca*/ 	.byte	0xff
	.zero		1


	//   ....[137]....
        /*09cc*/ 	.word	0x0000be50
        /*09d0*/ 	.word	0x00000000
        /*09d4*/ 	.word	0x00000000
        /*09d8*/ 	.short	0x010a
        /*09da*/ 	.byte	0xff
	.zero		1


	//   ....[138]....
        /*09dc*/ 	.word	0x0000beb0
        /*09e0*/ 	.word	0x00000000
        /*09e4*/ 	.word	0x00000000
        /*09e8*/ 	.short	0x010a
        /*09ea*/ 	.byte	0xff
	.zero		1


	//   ....[139]....
        /*09ec*/ 	.word	0x0000bf00
        /*09f0*/ 	.word	0x00000008
        /*09f4*/ 	.word	0x00000070
        /*09f8*/ 	.short	0x010a
        /*09fa*/ 	.byte	0xff
	.zero		1


	//   ....[140]....
        /*09fc*/ 	.word	0x0000bf60
        /*0a00*/ 	.word	0x00000000
        /*0a04*/ 	.word	0x00000068
        /*0a08*/ 	.short	0x010a
        /*0a0a*/ 	.byte	0xff
	.zero		1


	//   ....[141]....
        /*0a0c*/ 	.word	0x0000bfc0
        /*0a10*/ 	.word	0x00000000
        /*0a14*/ 	.word	0x00000040
        /*0a18*/ 	.short	0x010a
        /*0a1a*/ 	.byte	0xff
	.zero		1


	//   ....[142]....
        /*0a1c*/ 	.word	0x0000c020
        /*0a20*/ 	.word	0x00000000
        /*0a24*/ 	.word	0x00000048
        /*0a28*/ 	.short	0x010a
        /*0a2a*/ 	.byte	0xff
	.zero		1


	//   ....[143]....
        /*0a2c*/ 	.word	0x0000c080
        /*0a30*/ 	.word	0x00000000
        /*0a34*/ 	.word	0x00000050
        /*0a38*/ 	.short	0x010a
        /*0a3a*/ 	.byte	0xff
	.zero		1


	//   ....[144]....
        /*0a3c*/ 	.word	0x0000c0e0
        /*0a40*/ 	.word	0x00000000
        /*0a44*/ 	.word	0x00000058
        /*0a48*/ 	.short	0x010a
        /*0a4a*/ 	.byte	0xff
	.zero		1


	//   ....[145]....
        /*0a4c*/ 	.word	0x0000c140
        /*0a50*/ 	.word	0x00000007
        /*0a54*/ 	.word	0x00000040
        /*0a58*/ 	.short	0x010a
        /*0a5a*/ 	.byte	0xff
	.zero		1


	//   ....[146]....
        /*0a5c*/ 	.word	0x0000c1a0
        /*0a60*/ 	.word	0x00000007
        /*0a64*/ 	.word	0x00000048
        /*0a68*/ 	.short	0x010a
        /*0a6a*/ 	.byte	0xff
	.zero		1


	//   ....[147]....
        /*0a6c*/ 	.word	0x0000c200
        /*0a70*/ 	.word	0x00000007
        /*0a74*/ 	.word	0x00000050
        /*0a78*/ 	.short	0x010a
        /*0a7a*/ 	.byte	0xff
	.zero		1


	//   ....[148]....
        /*0a7c*/ 	.word	0x0000c260
        /*0a80*/ 	.word	0x00000007
        /*0a84*/ 	.word	0x00000058
        /*0a88*/ 	.short	0x010a
        /*0a8a*/ 	.byte	0xff
	.zero		1


	//   ....[149]....
        /*0a8c*/ 	.word	0x0000c2c0
        /*0a90*/ 	.word	0x00000000
        /*0a94*/ 	.word	0x00000040
        /*0a98*/ 	.short	0x010a
        /*0a9a*/ 	.byte	0xff
	.zero		1


	//   ....[150]....
        /*0a9c*/ 	.word	0x0000c320
        /*0aa0*/ 	.word	0x00000000
        /*0aa4*/ 	.word	0x00000048
        /*0aa8*/ 	.short	0x010a
        /*0aaa*/ 	.byte	0xff
	.zero		1


	//   ....[151]....
        /*0aac*/ 	.word	0x0000c380
        /*0ab0*/ 	.word	0x00000002
        /*0ab4*/ 	.word	0x00000050
        /*0ab8*/ 	.short	0x010a
        /*0aba*/ 	.byte	0xff
	.zero		1


	//   ....[152]....
        /*0abc*/ 	.word	0x0000c3d0
        /*0ac0*/ 	.word	0x00000000
        /*0ac4*/ 	.word	0x00000070
        /*0ac8*/ 	.short	0x010a
        /*0aca*/ 	.byte	0xff
	.zero		1


	//   ....[153]....
        /*0acc*/ 	.word	0x0000c430
        /*0ad0*/ 	.word	0x00000000
        /*0ad4*/ 	.word	0x00000020
        /*0ad8*/ 	.short	0x010a
        /*0ada*/ 	.byte	0xff
	.zero		1


	//   ....[154]....
        /*0adc*/ 	.word	0x0000c480
        /*0ae0*/ 	.word	0x0000004d
        /*0ae4*/ 	.word	0x00000090
        /*0ae8*/ 	.short	0x010a
        /*0aea*/ 	.byte	0xff
	.zero		1


	//   ....[155]....
        /*0aec*/ 	.word	0x0000c4d0
        /*0af0*/ 	.word	0x00000003
        /*0af4*/ 	.word	0x00000020
        /*0af8*/ 	.short	0x010a
        /*0afa*/ 	.byte	0xff
	.zero		1


	//   ....[156]....
        /*0afc*/ 	.word	0x0000c520
        /*0b00*/ 	.word	0x00000054
        /*0b04*/ 	.word	0x00000020
        /*0b08*/ 	.short	0x010a
        /*0b0a*/ 	.byte	0xff
	.zero		1


	//   ....[157]....
        /*0b0c*/ 	.word	0x0000c570
        /*0b10*/ 	.word	0x00000054
        /*0b14*/ 	.word	0x00000020
        /*0b18*/ 	.short	0x010a
        /*0b1a*/ 	.byte	0xff
	.zero		1


	//   ....[158]....
        /*0b1c*/ 	.word	0x0000c5c0
        /*0b20*/ 	.word	0x00000055
        /*0b24*/ 	.word	0x00000020
        /*0b28*/ 	.short	0x010a
        /*0b2a*/ 	.byte	0xff
	.zero		1


	//   ....[159]....
        /*0b2c*/ 	.word	0x0000c610
        /*0b30*/ 	.word	0x00000055
        /*0b34*/ 	.word	0x00000020
        /*0b38*/ 	.short	0x010a
        /*0b3a*/ 	.byte	0xff
	.zero		1


	//   ....[160]....
        /*0b3c*/ 	.word	0x0000c660
        /*0b40*/ 	.word	0x00000055
        /*0b44*/ 	.word	0x00000020
        /*0b48*/ 	.short	0x010a
        /*0b4a*/ 	.byte	0xff
	.zero		1


	//   ....[161]....
        /*0b4c*/ 	.word	0x0000c6b0
        /*0b50*/ 	.word	0x00000055
        /*0b54*/ 	.word	0x00000020
        /*0b58*/ 	.short	0x010a
        /*0b5a*/ 	.byte	0xff
	.zero		1


	//----- nvinfo : EIATTR_NUM_MBARRIERS
	.align		4
.L_47:
        /*0b5c*/ 	.byte	0x03, 0x38
        /*0b5e*/ 	.short	0x001e


	//----- nvinfo : EIATTR_EXIT_INSTR_OFFSETS
	.align		4
        /*0b60*/ 	.byte	0x04, 0x1c
        /*0b62*/ 	.short	(.L_49 - .L_48)


	//   ....[0]....
.L_48:
        /*0b64*/ 	.word	0x00002960


	//   ....[1]....
        /*0b68*/ 	.word	0x00002e50


	//   ....[2]....
        /*0b6c*/ 	.word	0x00002eb0


	//   ....[3]....
        /*0b70*/ 	.word	0x00003fe0


	//   ....[4]....
        /*0b74*/ 	.word	0x000057f0


	//   ....[5]....
        /*0b78*/ 	.word	0x00005830


	//   ....[6]....
        /*0b7c*/ 	.word	0x0000b820


	//   ....[7]....
        /*0b80*/ 	.word	0x0000b8a0


	//   ....[8]....
        /*0b84*/ 	.word	0x0000b8d0


	//   ....[9]....
        /*0b88*/ 	.word	0x0000b940


	//----- nvinfo : EIATTR_MAX_THREADS
	.align		4
.L_49:
        /*0b8c*/ 	.byte	0x04, 0x05
        /*0b8e*/ 	.short	(.L_51 - .L_50)
.L_50:
        /*0b90*/ 	.word	0x00000100
        /*0b94*/ 	.word	0x00000001
        /*0b98*/ 	.word	0x00000001


	//----- nvinfo : EIATTR_CRS_STACK_SIZE
	.align		4
.L_51:
        /*0b9c*/ 	.byte	0x04, 0x1e
        /*0b9e*/ 	.short	(.L_53 - .L_52)
.L_52:
        /*0ba0*/ 	.word	0x00000000


	//----- nvinfo : EIATTR_CBANK_PARAM_SIZE
	.align		4
.L_53:
        /*0ba4*/ 	.byte	0x03, 0x19
        /*0ba6*/ 	.short	0x0800


	//----- nvinfo : EIATTR_PARAM_CBANK
	.align		4
        /*0ba8*/ 	.byte	0x04, 0x0a
        /*0baa*/ 	.short	(.L_55 - .L_54)
	.align		4
.L_54:
        /*0bac*/ 	.word	index@(.nv.constant0._ZN7cutlass13device_kernelINS_4gemm6kernel13GemmUniversalIN4cute5tupleIJiiiiEEENS1_10collective13CollectiveMmaINS1_35MainloopSm100TmaUmmaWarpSpecializedILi2ELi2ELi4ENS5_IJNS4_1CILi2EEENSA_ILi1EEESC_EEEEENS5_IJNSA_ILi64EEENSA_ILi256EEESF_EEENS_10tfloat32_tENS5_IJlSC_lEEESI_SJ_NS4_8TiledMMAINS4_8MMA_AtomIJNS4_17SM100_MMA_TF32_SSISI_SI_fLi64ELi256ELNS4_4UMMA5MajorE0ELSO_0ELNSN_7ScaleInE0ELSP_0EEEEEENS4_6LayoutINS5_IJSC_SC_SC_EEENS5_IJNSA_ILi0EEESU_SU_EEEEENS5_IJNS4_10UnderscoreESX_SX_EEEEENS4_13SM90_TMA_LOADENS4_14ComposedLayoutINS4_7SwizzleILi3ELi4ELi3EEENS4_18smem_ptr_flag_bitsILi32EEENSS_INS5_IJNSA_ILi8EEENSA_ILi32EEEEEENS5_IJS17_SC_EEEEEEEvNS4_8identityENS4_23SM90_TMA_LOAD_MULTICASTES1B_vS1C_EENS_8epilogue10collective18CollectiveEpilogueINS1F_23Sm100TmaWarpSpecializedILi4ELi2ELi16ELb1ELb0EEEJSH_NS5_IJNSS_ISF_SC_EENSS_IS17_SC_EEEEESI_SJ_SI_SJ_NS1F_6fusion15FusionCallbacksIS1J_NS1N_17LinearCombinationISI_fSI_fLNS_15FloatRoundStyleE2EEESH_S1M_JEEENS4_5SM1004TMEM4LOAD26SM100_TMEM_LOAD_16dp128b8xES10_S1B_NS4_17SM75_U32x4_LDSM_NENS4_14SM90_TMA_STOREES1B_NS4_17SM90_U32x4_STSM_NENS4_39AutoVectorizingCopyWithAssumedAlignmentILi128EEEEEEvvEEEEvNT_6ParamsE)
        /*0bb0*/ 	.short	0x0380
        /*0bb2*/ 	.short	0x0800


	//----- nvinfo : EIATTR_SW_WAR
	.align		4
.L_55:
        /*0bb4*/ 	.byte	0x04, 0x36
        /*0bb6*/ 	.short	(.L_57 - .L_56)
.L_56:
        /*0bb8*/ 	.word	0x00000008
.L_57:


//--------------------- .nv.callgraph             --------------------------
	.section	.nv.callgraph,"",@"SHT_CUDA_CALLGRAPH"
	.align	4
	.sectionentsize	8
	.align		4
        /*0000*/ 	.word	0x00000000
	.align		4
        /*0004*/ 	.word	0xffffffff
	.align		4
        /*0008*/ 	.word	index@(_ZN7cutlass13device_kernelINS_4gemm6kernel13GemmUniversalIN4cute5tupleIJiiiiEEENS1_10collective13CollectiveMmaINS1_35MainloopSm100TmaUmmaWarpSpecializedILi2ELi2ELi4ENS5_IJNS4_1CILi2EEENSA_ILi1EEESC_EEEEENS5_IJNSA_ILi64EEENSA_ILi256EEESF_EEENS_10tfloat32_tENS5_IJlSC_lEEESI_SJ_NS4_8TiledMMAINS4_8MMA_AtomIJNS4_17SM100_MMA_TF32_SSISI_SI_fLi64ELi256ELNS4_4UMMA5MajorE0ELSO_0ELNSN_7ScaleInE0ELSP_0EEEEEENS4_6LayoutINS5_IJSC_SC_SC_EEENS5_IJNSA_ILi0EEESU_SU_EEEEENS5_IJNS4_10UnderscoreESX_SX_EEEEENS4_13SM90_TMA_LOADENS4_14ComposedLayoutINS4_7SwizzleILi3ELi4ELi3EEENS4_18smem_ptr_flag_bitsILi32EEENSS_INS5_IJNSA_ILi8EEENSA_ILi32EEEEEENS5_IJS17_SC_EEEEEEEvNS4_8identityENS4_23SM90_TMA_LOAD_MULTICASTES1B_vS1C_EENS_8epilogue10collective18CollectiveEpilogueINS1F_23Sm100TmaWarpSpecializedILi4ELi2ELi16ELb1ELb0EEEJSH_NS5_IJNSS_ISF_SC_EENSS_IS17_SC_EEEEESI_SJ_SI_SJ_NS1F_6fusion15FusionCallbacksIS1J_NS1N_17LinearCombinationISI_fSI_fLNS_15FloatRoundStyleE2EEESH_S1M_JEEENS4_5SM1004TMEM4LOAD26SM100_TMEM_LOAD_16dp128b8xES10_S1B_NS4_17SM75_U32x4_LDSM_NENS4_14SM90_TMA_STOREES1B_NS4_17SM90_U32x4_STSM_NENS4_39AutoVectorizingCopyWithAssumedAlignmentILi128EEEEEEvvEEEEvNT_6ParamsE)
	.align		4
        /*000c*/ 	.word	index@(__assertfail)
	.align		4
        /*0010*/ 	.word	0x00000000
	.align		4
        /*0014*/ 	.word	0xfffffffe
	.align		4
        /*0018*/ 	.word	0x00000000
	.align		4
        /*001c*/ 	.word	0xfffffffd
	.align		4
        /*0020*/ 	.word	0x00000000
	.align		4
        /*0024*/ 	.word	0xfffffffc


//--------------------- .nv.constant4             --------------------------
	.section	.nv.constant4,"a",@progbits
	.align	8
	.align		8
.nv.constant4:
        /*0000*/ 	.dword	__assertfail
	.align		8
        /*0008*/ 	.dword	__unnamed_1
	.align		8
        /*0010*/ 	.dword	__unnamed_2
	.align		8
        /*0018*/ 	.dword	_ZN40_INTERNAL_8b0c5826_4_k_cu_f563e85a_101024cuda3std3__45__cpo5beginE
	.align		8
        /*0020*/ 	.dword	_ZN40_INTERNAL_8b0c5826_4_k_cu_f563e85a_101024cuda3std3__45__cpo3endE
	.align		8
        /*0028*/ 	.dword	_ZN40_INTERNAL_8b0c5826_4_k_cu_f563e85a_101024cuda3std3__45__cpo6cbeginE
	.align		8
        /*0030*/ 	.dword	_ZN40_INTERNAL_8b0c5826_4_k_cu_f563e85a_101024cuda3std3__45__cpo4cendE
	.align		8
        /*0038*/ 	.dword	_ZN40_INTERNAL_8b0c5826_4_k_cu_f563e85a_101024cuda3std3__442_GLOBAL__N__8b0c5826_4_k_cu_f563e85a_101026ignoreE
	.align		8
        /*0040*/ 	.dword	_ZN40_INTERNAL_8b0c5826_4_k_cu_f563e85a_101024cuda3std3__419piecewise_constructE
	.align		8
        /*0048*/ 	.dword	_ZN40_INTERNAL_8b0c5826_4_k_cu_f563e85a_101024cuda3std3__48in_placeE
	.align		8
        /*0050*/ 	.dword	_ZN40_INTERNAL_8b0c5826_4_k_cu_f563e85a_101024cuda3std6ranges3__45__cpo4swapE
	.align		8
        /*0058*/ 	.dword	_ZN40_INTERNAL_8b0c5826_4_k_cu_f563e85a_101024cuda3std6ranges3__45__cpo9iter_moveE
	.align		8
        /*0060*/ 	.dword	_ZN40_INTERNAL_8b0c5826_4_k_cu_f563e85a_101024cute7productE
	.align		8
        /*0068*/ 	.dword	_ZN40_INTERNAL_8b0c5826_4_k_cu_f563e85a_101024cute1_E
	.align		8
        /*0070*/ 	.dword	$str$25
	.align		8
        /*0078*/ 	.dword	$str$26
	.align		8
        /*0080*/ 	.dword	$str$27
	.align		8
        /*0088*/ 	.dword	$str$28


//--------------------- .text._ZN7cutlass13device_kernelINS_4gemm6kernel13GemmUniversalIN4cute5tupleIJiiiiEEENS1_10collective13CollectiveMmaINS1_35MainloopSm100TmaUmmaWarpSpecializedILi2ELi2ELi4ENS5_IJNS4_1CILi2EEENSA_ILi1EEESC_EEEEENS5_IJNSA_ILi64EEENSA_ILi256EEESF_EEENS_10tfloat32_tENS5_IJlSC_lEEESI_SJ_NS4_8TiledMMAINS4_8MMA_AtomIJNS4_17SM100_MMA_TF32_SSISI_SI_fLi64ELi256ELNS4_4UMMA5MajorE0ELSO_0ELNSN_7ScaleInE0ELSP_0EEEEEENS4_6LayoutINS5_IJSC_SC_SC_EEENS5_IJNSA_ILi0EEESU_SU_EEEEENS5_IJNS4_10UnderscoreESX_SX_EEEEENS4_13SM90_TMA_LOADENS4_14ComposedLayoutINS4_7SwizzleILi3ELi4ELi3EEENS4_18smem_ptr_flag_bitsILi32EEENSS_INS5_IJNSA_ILi8EEENSA_ILi32EEEEEENS5_IJS17_SC_EEEEEEEvNS4_8identityENS4_23SM90_TMA_LOAD_MULTICASTES1B_vS1C_EENS_8epilogue10collective18CollectiveEpilogueINS1F_23Sm100TmaWarpSpecializedILi4ELi2ELi16ELb1ELb0EEEJSH_NS5_IJNSS_ISF_SC_EENSS_IS17_SC_EEEEESI_SJ_SI_SJ_NS1F_6fusion15FusionCallbacksIS1J_NS1N_17LinearCombinationISI_fSI_fLNS_15FloatRoundStyleE2EEESH_S1M_JEEENS4_5SM1004TMEM4LOAD26SM100_TMEM_LOAD_16dp128b8xES10_S1B_NS4_17SM75_U32x4_LDSM_NENS4_14SM90_TMA_STOREES1B_NS4_17SM90_U32x4_STSM_NENS4_39AutoVectorizingCopyWithAssumedAlignmentILi128EEEEEEvvEEEEvNT_6ParamsE --------------------------
	.section	.text._ZN7cutlass13device_kernelINS_4gemm6kernel13GemmUniversalIN4cute5tupleIJiiiiEEENS1_10collective13CollectiveMmaINS1_35MainloopSm100TmaUmmaWarpSpecializedILi2ELi2ELi4ENS5_IJNS4_1CILi2EEENSA_ILi1EEESC_EEEEENS5_IJNSA_ILi64EEENSA_ILi256EEESF_EEENS_10tfloat32_tENS5_IJlSC_lEEESI_SJ_NS4_8TiledMMAINS4_8MMA_AtomIJNS4_17SM100_MMA_TF32_SSISI_SI_fLi64ELi256ELNS4_4UMMA5MajorE0ELSO_0ELNSN_7ScaleInE0ELSP_0EEEEEENS4_6LayoutINS5_IJSC_SC_SC_EEENS5_IJNSA_ILi0EEESU_SU_EEEEENS5_IJNS4_10UnderscoreESX_SX_EEEEENS4_13SM90_TMA_LOADENS4_14ComposedLayoutINS4_7SwizzleILi3ELi4ELi3EEENS4_18smem_ptr_flag_bitsILi32EEENSS_INS5_IJNSA_ILi8EEENSA_ILi32EEEEEENS5_IJS17_SC_EEEEEEEvNS4_8identityENS4_23SM90_TMA_LOAD_MULTICASTES1B_vS1C_EENS_8epilogue10collective18CollectiveEpilogueINS1F_23Sm100TmaWarpSpecializedILi4ELi2ELi16ELb1ELb0EEEJSH_NS5_IJNSS_ISF_SC_EENSS_IS17_SC_EEEEESI_SJ_SI_SJ_NS1F_6fusion15FusionCallbacksIS1J_NS1N_17LinearCombinationISI_fSI_fLNS_15FloatRoundStyleE2EEESH_S1M_JEEENS4_5SM1004TMEM4LOAD26SM100_TMEM_LOAD_16dp128b8xES10_S1B_NS4_17SM75_U32x4_LDSM_NENS4_14SM90_TMA_STOREES1B_NS4_17SM90_U32x4_STSM_NENS4_39AutoVectorizingCopyWithAssumedAlignmentILi128EEEEEEvvEEEEvNT_6ParamsE,"ax",@progbits
	.align	128
.text._ZN7cutlass13device_kernelINS_4gemm6kernel13GemmUniversalIN4cute5tupleIJiiiiEEENS1_10collective13CollectiveMmaINS1_35MainloopSm100TmaUmmaWarpSpecializedILi2ELi2ELi4ENS5_IJNS4_1CILi2EEENSA_ILi1EEESC_EEEEENS5_IJNSA_ILi64EEENSA_ILi256EEESF_EEENS_10tfloat32_tENS5_IJlSC_lEEESI_SJ_NS4_8TiledMMAINS4_8MMA_AtomIJNS4_17SM100_MMA_TF32_SSISI_SI_fLi64ELi256ELNS4_4UMMA5MajorE0ELSO_0ELNSN_7ScaleInE0ELSP_0EEEEEENS4_6LayoutINS5_IJSC_SC_SC_EEENS5_IJNSA_ILi0EEESU_SU_EEEEENS5_IJNS4_10UnderscoreESX_SX_EEEEENS4_13SM90_TMA_LOADENS4_14ComposedLayoutINS4_7SwizzleILi3ELi4ELi3EEENS4_18smem_ptr_flag_bitsILi32EEENSS_INS5_IJNSA_ILi8EEENSA_ILi32EEEEEENS5_IJS17_SC_EEEEEEEvNS4_8identityENS4_23SM90_TMA_LOAD_MULTICASTES1B_vS1C_EENS_8epilogue10collective18CollectiveEpilogueINS1F_23Sm100TmaWarpSpecializedILi4ELi2ELi16ELb1ELb0EEEJSH_NS5_IJNSS_ISF_SC_EENSS_IS17_SC_EEEEESI_SJ_SI_SJ_NS1F_6fusion15FusionCallbacksIS1J_NS1N_17LinearCombinationISI_fSI_fLNS_15FloatRoundStyleE2EEESH_S1M_JEEENS4_5SM1004TMEM4LOAD26SM100_TMEM_LOAD_16dp128b8xES10_S1B_NS4_17SM75_U32x4_LDSM_NENS4_14SM90_TMA_STOREES1B_NS4_17SM90_U32x4_STSM_NENS4_39AutoVectorizingCopyWithAssumedAlignmentILi128EEEEEEvvEEEEvNT_6ParamsE:
        .type           _ZN7cutlass13device_kernelINS_4gemm6kernel13GemmUniversalIN4cute5tupleIJiiiiEEENS1_10collective13CollectiveMmaINS1_35MainloopSm100TmaUmmaWarpSpecializedILi2ELi2ELi4ENS5_IJNS4_1CILi2EEENSA_ILi1EEESC_EEEEENS5_IJNSA_ILi64EEENSA_ILi256EEESF_EEENS_10tfloat32_tENS5_IJlSC_lEEESI_SJ_NS4_8TiledMMAINS4_8MMA_AtomIJNS4_17SM100_MMA_TF32_SSISI_SI_fLi64ELi256ELNS4_4UMMA5MajorE0ELSO_0ELNSN_7ScaleInE0ELSP_0EEEEEENS4_6LayoutINS5_IJSC_SC_SC_EEENS5_IJNSA_ILi0EEESU_SU_EEEEENS5_IJNS4_10UnderscoreESX_SX_EEEEENS4_13SM90_TMA_LOADENS4_14ComposedLayoutINS4_7SwizzleILi3ELi4ELi3EEENS4_18smem_ptr_flag_bitsILi32EEENSS_INS5_IJNSA_ILi8EEENSA_ILi32EEEEEENS5_IJS17_SC_EEEEEEEvNS4_8identityENS4_23SM90_TMA_LOAD_MULTICASTES1B_vS1C_EENS_8epilogue10collective18CollectiveEpilogueINS1F_23Sm100TmaWarpSpecializedILi4ELi2ELi16ELb1ELb0EEEJSH_NS5_IJNSS_ISF_SC_EENSS_IS17_SC_EEEEESI_SJ_SI_SJ_NS1F_6fusion15FusionCallbacksIS1J_NS1N_17LinearCombinationISI_fSI_fLNS_15FloatRoundStyleE2EEESH_S1M_JEEENS4_5SM1004TMEM4LOAD26SM100_TMEM_LOAD_16dp128b8xES10_S1B_NS4_17SM75_U32x4_LDSM_NENS4_14SM90_TMA_STOREES1B_NS4_17SM90_U32x4_STSM_NENS4_39AutoVectorizingCopyWithAssumedAlignmentILi128EEEEEEvvEEEEvNT_6ParamsE,@function
        .size           _ZN7cutlass13device_kernelINS_4gemm6kernel13GemmUniversalIN4cute5tupleIJiiiiEEENS1_10collective13CollectiveMmaINS1_35MainloopSm100TmaUmmaWarpSpecializedILi2ELi2ELi4ENS5_IJNS4_1CILi2EEENSA_ILi1EEESC_EEEEENS5_IJNSA_ILi64EEENSA_ILi256EEESF_EEENS_10tfloat32_tENS5_IJlSC_lEEESI_SJ_NS4_8TiledMMAINS4_8MMA_AtomIJNS4_17SM100_MMA_TF32_SSISI_SI_fLi64ELi256ELNS4_4UMMA5MajorE0ELSO_0ELNSN_7ScaleInE0ELSP_0EEEEEENS4_6LayoutINS5_IJSC_SC_SC_EEENS5_IJNSA_ILi0EEESU_SU_EEEEENS5_IJNS4_10UnderscoreESX_SX_EEEEENS4_13SM90_TMA_LOADENS4_14ComposedLayoutINS4_7SwizzleILi3ELi4ELi3EEENS4_18smem_ptr_flag_bitsILi32EEENSS_INS5_IJNSA_ILi8EEENSA_ILi32EEEEEENS5_IJS17_SC_EEEEEEEvNS4_8identityENS4_23SM90_TMA_LOAD_MULTICASTES1B_vS1C_EENS_8epilogue10collective18CollectiveEpilogueINS1F_23Sm100TmaWarpSpecializedILi4ELi2ELi16ELb1ELb0EEEJSH_NS5_IJNSS_ISF_SC_EENSS_IS17_SC_EEEEESI_SJ_SI_SJ_NS1F_6fusion15FusionCallbacksIS1J_NS1N_17LinearCombinationISI_fSI_fLNS_15FloatRoundStyleE2EEESH_S1M_JEEENS4_5SM1004TMEM4LOAD26SM100_TMEM_LOAD_16dp128b8xES10_S1B_NS4_17SM75_U32x4_LDSM_NENS4_14SM90_TMA_STOREES1B_NS4_17SM90_U32x4_STSM_NENS4_39AutoVectorizingCopyWithAssumedAlignmentILi128EEEEEEvvEEEEvNT_6ParamsE,(.L_x_221 - _ZN7cutlass13device_kernelINS_4gemm6kernel13GemmUniversalIN4cute5tupleIJiiiiEEENS1_10collective13CollectiveMmaINS1_35MainloopSm100TmaUmmaWarpSpecializedILi2ELi2ELi4ENS5_IJNS4_1CILi2EEENSA_ILi1EEESC_EEEEENS5_IJNSA_ILi64EEENSA_ILi256EEESF_EEENS_10tfloat32_tENS5_IJlSC_lEEESI_SJ_NS4_8TiledMMAINS4_8MMA_AtomIJNS4_17SM100_MMA_TF32_SSISI_SI_fLi64ELi256ELNS4_4UMMA5MajorE0ELSO_0ELNSN_7ScaleInE0ELSP_0EEEEEENS4_6LayoutINS5_IJSC_SC_SC_EEENS5_IJNSA_ILi0EEESU_SU_EEEEENS5_IJNS4_10UnderscoreESX_SX_EEEEENS4_13SM90_TMA_LOADENS4_14ComposedLayoutINS4_7SwizzleILi3ELi4ELi3EEENS4_18smem_ptr_flag_bitsILi32EEENSS_INS5_IJNSA_ILi8EEENSA_ILi32EEEEEENS5_IJS17_SC_EEEEEEEvNS4_8identityENS4_23SM90_TMA_LOAD_MULTICASTES1B_vS1C_EENS_8epilogue10collective18CollectiveEpilogueINS1F_23Sm100TmaWarpSpecializedILi4ELi2ELi16ELb1ELb0EEEJSH_NS5_IJNSS_ISF_SC_EENSS_IS17_SC_EEEEESI_SJ_SI_SJ_NS1F_6fusion15FusionCallbacksIS1J_NS1N_17LinearCombinationISI_fSI_fLNS_15FloatRoundStyleE2EEESH_S1M_JEEENS4_5SM1004TMEM4LOAD26SM100_TMEM_LOAD_16dp128b8xES10_S1B_NS4_17SM75_U32x4_LDSM_NENS4_14SM90_TMA_STOREES1B_NS4_17SM90_U32x4_STSM_NENS4_39AutoVectorizingCopyWithAssumedAlignmentILi128EEEEEEvvEEEEvNT_6ParamsE)
        .other          _ZN7cutlass13device_kernelINS_4gemm6kernel13GemmUniversalIN4cute5tupleIJiiiiEEENS1_10collective13CollectiveMmaINS1_35MainloopSm100TmaUmmaWarpSpecializedILi2ELi2ELi4ENS5_IJNS4_1CILi2EEENSA_ILi1EEESC_EEEEENS5_IJNSA_ILi64EEENSA_ILi256EEESF_EEENS_10tfloat32_tENS5_IJlSC_lEEESI_SJ_NS4_8TiledMMAINS4_8MMA_AtomIJNS4_17SM100_MMA_TF32_SSISI_SI_fLi64ELi256ELNS4_4UMMA5MajorE0ELSO_0ELNSN_7ScaleInE0ELSP_0EEEEEENS4_6LayoutINS5_IJSC_SC_SC_EEENS5_IJNSA_ILi0EEESU_SU_EEEEENS5_IJNS4_10UnderscoreESX_SX_EEEEENS4_13SM90_TMA_LOADENS4_14ComposedLayoutINS4_7SwizzleILi3ELi4ELi3EEENS4_18smem_ptr_flag_bitsILi32EEENSS_INS5_IJNSA_ILi8EEENSA_ILi32EEEEEENS5_IJS17_SC_EEEEEEEvNS4_8identityENS4_23SM90_TMA_LOAD_MULTICASTES1B_vS1C_EENS_8epilogue10collective18CollectiveEpilogueINS1F_23Sm100TmaWarpSpecializedILi4ELi2ELi16ELb1ELb0EEEJSH_NS5_IJNSS_ISF_SC_EENSS_IS17_SC_EEEEESI_SJ_SI_SJ_NS1F_6fusion15FusionCallbacksIS1J_NS1N_17LinearCombinationISI_fSI_fLNS_15FloatRoundStyleE2EEESH_S1M_JEEENS4_5SM1004TMEM4LOAD26SM100_TMEM_LOAD_16dp128b8xES10_S1B_NS4_17SM75_U32x4_LDSM_NENS4_14SM90_TMA_STOREES1B_NS4_17SM90_U32x4_STSM_NENS4_39AutoVectorizingCopyWithAssumedAlignmentILi128EEEEEEvvEEEEvNT_6ParamsE,@"STO_CUDA_ENTRY STV_DEFAULT"
_ZN7cutlass13device_kernelINS_4gemm6kernel13GemmUniversalIN4cute5tupleIJiiiiEEENS1_10collective13CollectiveMmaINS1_35MainloopSm100TmaUmmaWarpSpecializedILi2ELi2ELi4ENS5_IJNS4_1CILi2EEENSA_ILi1EEESC_EEEEENS5_IJNSA_ILi64EEENSA_ILi256EEESF_EEENS_10tfloat32_tENS5_IJlSC_lEEESI_SJ_NS4_8TiledMMAINS4_8MMA_AtomIJNS4_17SM100_MMA_TF32_SSISI_SI_fLi64ELi256ELNS4_4UMMA5MajorE0ELSO_0ELNSN_7ScaleInE0ELSP_0EEEEEENS4_6LayoutINS5_IJSC_SC_SC_EEENS5_IJNSA_ILi0EEESU_SU_EEEEENS5_IJNS4_10UnderscoreESX_SX_EEEEENS4_13SM90_TMA_LOADENS4_14ComposedLayoutINS4_7SwizzleILi3ELi4ELi3EEENS4_18smem_ptr_flag_bitsILi32EEENSS_INS5_IJNSA_ILi8EEENSA_ILi32EEEEEENS5_IJS17_SC_EEEEEEEvNS4_8identityENS4_23SM90_TMA_LOAD_MULTICASTES1B_vS1C_EENS_8epilogue10collective18CollectiveEpilogueINS1F_23Sm100TmaWarpSpecializedILi4ELi2ELi16ELb1ELb0EEEJSH_NS5_IJNSS_ISF_SC_EENSS_IS17_SC_EEEEESI_SJ_SI_SJ_NS1F_6fusion15FusionCallbacksIS1J_NS1N_17LinearCombinationISI_fSI_fLNS_15FloatRoundStyleE2EEESH_S1M_JEEENS4_5SM1004TMEM4LOAD26SM100_TMEM_LOAD_16dp128b8xES10_S1B_NS4_17SM75_U32x4_LDSM_NENS4_14SM90_TMA_STOREES1B_NS4_17SM90_U32x4_STSM_NENS4_39AutoVectorizingCopyWithAssumedAlignmentILi128EEEEEEvvEEEEvNT_6ParamsE:
[----:B------:R-:W1:Y:S01]  /*0000*/  LDC R1, c[0x0][0x37c] ;  /* 0x0000df00ff017b82 */ /* 0x000e620000000800 */
[----:B------:R-:W2:Y:S01]  /*0010*/  S2R R69, SR_TID.X ;  /* 0x0000000000457919 */ /* 0x000ea20000002100 */
[----:B------:R-:W3:Y:S01]  /*0020*/  LDCU.64 UR8, c[0x0][0x890] ;  /* 0x00011200ff0877ac */ /* 0x000ee20008000a00 */
[----:B------:R-:W-:Y:S02]  /*0030*/  PRMT R57, RZ, 0x7610, R57 ;  /* 0x00007610ff397816 */ /* 0x000fe40000000039 */
[----:B------:R-:W-:Y:S01]  /*0040*/  ELECT P3, URZ, PT ;  /* 0x0000000000ff782f */ /* 0x000fe20003860000 */
[----:B---3--:R-:W-:-:S04]  /*0050*/  UISETP.NE.U32.AND UP0, UPT, UR8, URZ, UPT ;  /* 0x000000ff0800728c */ /* 0x008fc8000bf05070 */
[----:B------:R-:W-:Y:S01]  /*0060*/  UISETP.NE.AND.EX UP0, UPT, UR9, URZ, UPT, UP0 ;  /* 0x000000ff0900728c */ /* 0x000fe2000bf05300 */
[----:B--2---:R-:W-:-:S05]  /*0070*/  SHF.R.U32.HI R58, RZ, 0x5, R69 ;  /* 0x00000005ff3a7819 */ /* 0x004fca0000011645 */
[----:B------:R-:W2:Y:S02]  /*0080*/  SHFL.IDX PT, R0, R58, RZ, 0x1f ;  /* 0x00001fff3a007589 */ /* 0x000ea400000e0000 */
[----:B--2---:R-:W-:Y:S01]  /*0090*/  R2UR UR18, R0 ;  /* 0x00000000001272ca */ /* 0x004fe200000e0000 */
[----:B-1----:R-:W-:-:S14]  /*00a0*/  BRA.U UP0, `(.L_x_0) ;  /* 0x0000000100307547 */ /* 0x002fdc000b800000 */
[----:B------:R-:W1:Y:S02]  /*00b0*/  LDCU.64 UR4, c[0x0][0x888] ;  /* 0x00011100ff0477ac */ /* 0x000e640008000a00 */
[----:B-1----:R-:W-:-:S04]  /*00c0*/  UISETP.NE.U32.AND UP0, UPT, UR4, URZ, UPT ;  /* 0x000000ff0400728c */ /* 0x002fc8000bf05070 */
[----:B------:R-:W-:-:S09]  /*00d0*/  UISETP.NE.AND.EX UP0, UPT, UR5, URZ, UPT, UP0 ;  /* 0x000000ff0500728c */ /* 0x000fd2000bf05300 */
[----:B------:R-:W-:Y:S05]  /*00e0*/  BRA.U !UP0, `(.L_x_1) ;  /* 0x0000000108147547 */ /* 0x000fea000b800000 */
[----:B------:R-:W1:Y:S01]  /*00f0*/  LDC.64 R2, c[0x0][0x888] ;  /* 0x00022200ff027b82 */ /* 0x000e620000000a00 */
[----:B------:R-:W1:Y:S02]  /*0100*/  LDCU.64 UR4, c[0x0][0x358] ;  /* 0x00006b00ff0477ac */ /* 0x000e640008000a00 */
[----:B-1----:R1:W5:Y:S01]  /*0110*/  LDG.E R27, desc[UR4][R2.64] ;  /* 0x00000004021b7981 */ /* 0x002362000c1e1900 */
[----:B------:R-:W-:Y:S01]  /*0120*/  HFMA2 R57, -RZ, RZ, 0, 5.9604644775390625e-08 ;  /* 0x00000001ff397431 */ /* 0x000fe200000001ff */
[----:B------:R-:W-:Y:S05]  /*0130*/  BRA `(.L_x_0) ;  /* 0x00000000000c7947 */ /* 0x000fea0003800000 */
.L_x_1:
[----:B------:R-:W1:Y:S01]  /*0140*/  LDCU UR4, c[0x0][0x880] ;  /* 0x00011000ff0477ac */ /* 0x000e620008000800 */
[----:B------:R-:W-:Y:S01]  /*0150*/  HFMA2 R57, -RZ, RZ, 0, 5.9604644775390625e-08 ;  /* 0x00000001ff397431 */ /* 0x000fe200000001ff */
[----:B-1----:R-:W-:-:S07]  /*0160*/  MOV R27, UR4 ;  /* 0x00000004001b7c02 */ /* 0x002fce0008000f00 */
.L_x_0:
[----:B------:R-:W2:Y:S02]  /*0170*/  LDCU.64 UR4, c[0x0][0x8b0] ;  /* 0x00011600ff0477ac */ /* 0x000ea40008000a00 */
[----:B--2---:R-:W-:-:S04]  /*0180*/  UISETP.NE.U32.AND UP0, UPT, UR4, URZ, UPT ;  /* 0x000000ff0400728c */ /* 0x004fc8000bf05070 */
[----:B------:R-:W-:-:S09]  /*0190*/  UISETP.NE.AND.EX UP0, UPT, UR5, URZ, UPT, UP0 ;  /* 0x000000ff0500728c */ /* 0x000fd2000bf05300 */
[----:B------:R-:W-:Y:S05]  /*01a0*/  BRA.U UP0, `(.L_x_2) ;  /* 0x0000000100287547 */ /* 0x000fea000b800000 */
[----:B------:R-:W2:Y:S02]  /*01b0*/  LDCU.64 UR4, c[0x0][0x8a8] ;  /* 0x00011500ff0477ac */ /* 0x000ea40008000a00 */
[----:B--2---:R-:W-:-:S04]  /*01c0*/  UISETP.NE.U32.AND UP0, UPT, UR4, URZ, UPT ;  /* 0x000000ff0400728c */ /* 0x004fc8000bf05070 */
[----:B------:R-:W-:-:S09]  /*01d0*/  UISETP.NE.AND.EX UP0, UPT, UR5, URZ, UPT, UP0 ;  /* 0x000000ff0500728c */ /* 0x000fd2000bf05300 */
[----:B------:R-:W-:Y:S05]  /*01e0*/  BRA.U !UP0, `(.L_x_3) ;  /* 0x0000000108107547 */ /* 0x000fea000b800000 */
[----:B------:R-:W2:Y:S01]  /*01f0*/  LDC.64 R24, c[0x0][0x8a8] ;  /* 0x00022a00ff187b82 */ /* 0x000ea20000000a00 */
[----:B------:R-:W2:Y:S02]  /*0200*/  LDCU.64 UR4, c[0x0][0x358] ;  /* 0x00006b00ff0477ac */ /* 0x000ea40008000a00 */
[----:B--2---:R2:W5:Y:S01]  /*0210*/  LDG.E R24, desc[UR4][R24.64] ;  /* 0x0000000418187981 */ /* 0x004562000c1e1900 */
[----:B------:R-:W-:Y:S05]  /*0220*/  BRA `(.L_x_2) ;  /* 0x0000000000087947 */ /* 0x000fea0003800000 */
.L_x_3:
[----:B------:R-:W2:Y:S02]  /*0230*/  LDCU UR4, c[0x0][0x8a0] ;  /* 0x00011400ff0477ac */ /* 0x000ea40008000800 */
[----:B--2---:R-:W-:Y:S02]  /*0240*/  MOV R24, UR4 ;  /* 0x0000000400187c02 */ /* 0x004fe40008000f00 */
.L_x_2:
[----:B------:R-:W-:Y:S01]  /*0250*/  IMAD.U32 R0, RZ, RZ, UR18 ;  /* 0x00000012ff007e24 */ /* 0x000fe2000f8e00ff */
[----:B------:R-:W-:Y:S04]  /*0260*/  BSSY.RECONVERGENT B0, `(.L_x_4) ;  /* 0x000000c000007945 */ /* 0x000fe80003800200 */
[C---:B------:R-:W-:Y:S02]  /*0270*/  ISETP.NE.OR P1, PT, R0.reuse, 0x1, !P3 ;  /* 0x000000010000780c */ /* 0x040fe40005f25670 */
[----:B------:R-:W-:-:S11]  /*0280*/  ISETP.NE.OR P0, PT, R0, 0x3, !P3 ;  /* 0x000000030000780c */ /* 0x000fd60005f05670 */
[----:B------:R-:W-:Y:S05]  /*0290*/  @P1 BRA `(.L_x_5) ;  /* 0x0000000000201947 */ /* 0x000fea0003800000 */
[----:B------:R-:W3:Y:S02]  /*02a0*/  LDCU.64 UR4, c[0x0][0x348] ;  /* 0x00006900ff0477ac */ /* 0x000ee40008000a00 */
[----:B---3--:R-:W-:Y:S02]  /*02b0*/  UIADD3 UR6, UP1, UPT, UR4, 0x80, URZ ;  /* 0x0000008004067890 */ /* 0x008fe4000ff3e0ff */
[----:B------:R-:W-:Y:S02]  /*02c0*/  UIADD3 UR4, UP0, UPT, UR4, 0x180, URZ ;  /* 0x0000018004047890 */ /* 0x000fe4000ff1e0ff */
[----:B------:R-:W-:Y:S02]  /*02d0*/  UIADD3.X UR7, UPT, UPT, URZ, UR5, URZ, UP1, !UPT ;  /* 0x00000005ff077290 */ /* 0x000fe40008ffe4ff */
[----:B------:R-:W-:-:S07]  /*02e0*/  UIADD3.X UR5, UPT, UPT, URZ, UR5, URZ, UP0, !UPT ;  /* 0x00000005ff057290 */ /* 0x000fce00087fe4ff */
[----:B------:R3:W-:Y:S02]  /*02f0*/  UTMACCTL.PF [UR6] ;  /* 0x00000000060079b9 */ /* 0x0007e40008040000 */
[----:B------:R3:W-:Y:S02]  /*0300*/  UTMACCTL.PF [UR4] ;  /* 0x00000000040079b9 */ /* 0x0007e40008040000 */
[----:B---3--:R-:W-:Y:S01]  /*0310*/  NOP ;  /* 0x0000000000007918 */ /* 0x008fe20000000000 */
.L_x_5:
[----:B------:R-:W-:Y:S05]  /*0320*/  BSYNC.RECONVERGENT B0 ;  /* 0x0000000000007941 */ /* 0x000fea0003800200 */
.L_x_4:
[----:B------:R-:W-:Y:S04]  /*0330*/  BSSY.RECONVERGENT B0, `(.L_x_6) ;  /* 0x000000a000007945 */ /* 0x000fe80003800200 */
        /* <DEDUP_REMOVED lines=9> */
.L_x_7:
[----:B------:R-:W-:Y:S05]  /*03d0*/  BSYNC.RECONVERGENT B0 ;  /* 0x0000000000007941 */ /* 0x000fea0003800200 */
.L_x_6:
[----:B------:R-:W3:Y:S01]  /*03e0*/  LDCU.64 UR4, c[0x0][0x888] ;  /* 0x00011100ff0477ac */ /* 0x000ee20008000a00 */
[----:B------:R-:W-:Y:S02]  /*03f0*/  UISETP.EQ.U32.AND UP2, UPT, UR8, URZ, UPT ;  /* 0x000000ff0800728c */ /* 0x000fe4000bf42070 */
[----:B------:R-:W-:Y:S02]  /*0400*/  UPLOP3.LUT UP3, UPT, UPT, UPT, UPT, 0x80, 0x8 ;  /* 0x000000000008789c */ /* 0x000fe40003f6f070 */
[----:B---3--:R-:W-:-:S04]  /*0410*/  UISETP.NE.U32.AND UP0, UPT, UR4, URZ, UPT ;  /* 0x000000ff0400728c */ /* 0x008fc8000bf05070 */
[----:B------:R-:W-:-:S04]  /*0420*/  UISETP.NE.AND.EX UP1, UPT, UR5, URZ, UPT, UP0 ;  /* 0x000000ff0500728c */ /* 0x000fc8000bf25300 */
[----:B------:R-:W-:-:S04]  /*0430*/  UISETP.EQ.OR.EX UP4, UPT, UR9, URZ, !UP1, UP2 ;  /* 0x000000ff0900728c */ /* 0x000fc8000cf82720 */
[----:B------:R-:W-:-:S06]  /*0440*/  UP2UR UR4, UPR, URZ, 0x10 ;  /* 0x00000010ff047883 */ /* 0x000fcc0008000000 */
[----:B------:R-:W-:Y:S01]  /*0450*/  MOV R61, UR4 ;  /* 0x00000004003d7c02 */ /* 0x000fe20008000f00 */
[----:B------:R-:W-:Y:S06]  /*0460*/  BRA.U !UP4, `(.L_x_8) ;  /* 0x000000010c207547 */ /* 0x000fec000b800000 */
[----:B------:R-:W-:Y:S01]  /*0470*/  UISETP.NE.U32.AND UP2, UPT, UR8, URZ, UPT ;  /* 0x000000ff0800728c */ /* 0x000fe2000bf45070 */
[----:B-----5:R-:W-:Y:S01]  /*0480*/  FSETP.NEU.AND P0, PT, R27, RZ, PT ;  /* 0x000000ff1b00720b */ /* 0x020fe20003f0d000 */
[----:B------:R-:W-:Y:S02]  /*0490*/  USEL UR4, URZ, 0xffffffff, UP1 ;  /* 0xffffffffff047887 */ /* 0x000fe40008800000 */
[----:B------:R-:W-:-:S10]  /*04a0*/  UISETP.NE.AND.EX UP2, UPT, UR9, URZ, UPT, UP2 ;  /* 0x000000ff0900728c */ /* 0x000fd4000bf45320 */
[----:B------:R-:W-:Y:S01]  /*04b0*/  VOTEU.ANY UP0, P0 ;  /* 0x0000000000ff7886 */ /* 0x000fe20000000100 */
[----:B------:R-:W-:-:S04]  /*04c0*/  @!UP2 USEL UR4, URZ, 0xffffffff, UP0 ;  /* 0xffffffffff04a887 */ /* 0x000fc80008000000 */
[----:B------:R-:W-:-:S04]  /*04d0*/  ULOP3.LUT UR4, UR4, 0x1, URZ, 0xc0, !UPT ;  /* 0x0000000104047892 */ /* 0x000fc8000f8ec0ff */
[----:B------:R-:W-:-:S11]  /*04e0*/  UISETP.NE.U32.AND UP3, UPT, UR4, 0x1, UPT ;  /* 0x000000010400788c */ /* 0x000fd6000bf65070 */
.L_x_8:
[----:B-1----:R-:W1:Y:S01]  /*04f0*/  SHFL.IDX PT, R2, R58, RZ, 0x1f ;  /* 0x00001fff3a027589 */ /* 0x002e6200000e0000 */
[----:B------:R-:W-:Y:S01]  /*0500*/  UISETP.NE.AND UP5, UPT, UR18, 0x2, UPT ;  /* 0x000000021200788c */ /* 0x000fe2000bfa5270 */
[----:B-1----:R-:W-:-:S13]  /*0510*/  ISETP.NE.AND P0, PT, R2, RZ, PT ;  /* 0x000000ff0200720c */ /* 0x002fda0003f05270 */
[----:B------:R-:W-:Y:S05]  /*0520*/  @P0 BRA `(.L_x_9) ;  /* 0x0000000000480947 */ /* 0x000fea0003800000 */
[----:B------:R-:W1:Y:S01]  /*0530*/  S2UR UR4, SR_CgaCtaId ;  /* 0x00000000000479c3 */ /* 0x000e620000008800 */
[----:B------:R-:W-:Y:S01]  /*0540*/  UMOV UR5, 0x400 ;  /* 0x0000040000057882 */ /* 0x000fe20000000000 */
[----:B------:R-:W-:Y:S01]  /*0550*/  UMOV UR8, 0x1 ;  /* 0x0000000100087882 */ /* 0x000fe20000000000 */
[----:B------:R-:W-:Y:S01]  /*0560*/  UMOV UR6, 0x2 ;  /* 0x0000000200067882 */ /* 0x000fe20000000000 */
[----:B------:R-:W-:-:S04]  /*0570*/  UIADD3 UR8, UPT, UPT, -UR8, 0x100000, URZ ;  /* 0x0010000008087890 */ /* 0x000fc8000fffe1ff */
[----:B------:R-:W-:Y:S02]  /*0580*/  USHF.L.U32 UR9, UR8, 0xb, URZ ;  /* 0x0000000b08097899 */ /* 0x000fe400080006ff */
[----:B------:R-:W-:Y:S02]  /*0590*/  USHF.L.U32 UR8, UR8, 0x1, URZ ;  /* 0x0000000108087899 */ /* 0x000fe400080006ff */
[----:B------:R-:W-:-:S04]  /*05a0*/  UIADD3 UR6, UPT, UPT, -UR6, 0x100000, URZ ;  /* 0x0010000006067890 */ /* 0x000fc8000fffe1ff */
[----:B------:R-:W-:Y:S02]  /*05b0*/  USHF.L.U32 UR7, UR6, 0xb, URZ ;  /* 0x0000000b06077899 */ /* 0x000fe400080006ff */
[----:B------:R-:W-:Y:S01]  /*05c0*/  USHF.L.U32 UR6, UR6, 0x1, URZ ;  /* 0x0000000106067899 */ /* 0x000fe200080006ff */
[----:B------:R-:W-:Y:S01]  /*05d0*/  ELECT P0, URZ, PT ;  /* 0x0000000000ff782f */ /* 0x000fe20003800000 */
[----:B-1----:R-:W-:Y:S01]  /*05e0*/  ULEA UR4, UR4, UR5, 0x18 ;  /* 0x0000000504047291 */ /* 0x002fe2000f8ec0ff */
[----:B------:R-:W1:Y:S11]  /*05f0*/  FENCE.VIEW.ASYNC.S ;  /* 0x00000000000073c6 */ /* 0x000e760000000000 */
[----:B-1----:R1:W3:Y:S01]  /*0600*/  SYNCS.EXCH.64 URZ, [UR4], UR8 ;  /* 0x0000000804ff75b2 */ /* 0x0022e20008000100 */
[----:B------:R1:W4:Y:S01]  /*0610*/  SYNCS.EXCH.64 URZ, [UR4+0x10], UR6 ;  /* 0x0000100604ff75b2 */ /* 0x0003220008000100 */
[----:B------:R1:W1:Y:S01]  /*0620*/  SYNCS.EXCH.64 URZ, [UR4+0x8], UR8 ;  /* 0x0000080804ff75b2 */ /* 0x0002620008000100 */
[----:B------:R1:W1:Y:S01]  /*0630*/  SYNCS.EXCH.64 URZ, [UR4+0x18], UR6 ;  /* 0x0000180604ff75b2 */ /* 0x0002620008000100 */
[----:B------:R-:W-:Y:S01]  /*0640*/  NOP ;  /* 0x0000000000007918 */ /* 0x000fe20000000000 */
.L_x_9:
[----:B------:R-:W2:Y:S01]  /*0650*/  SHFL.IDX PT, R2, R58, RZ, 0x1f ;  /* 0x00001fff3a027589 */ /* 0x000ea200000e0000 */
[----:B------:R-:W-:Y:S01]  /*0660*/  NOP ;  /* 0x0000000000007918 */ /* 0x000fe20000000000 */
[----:B--2---:R-:W-:-:S13]  /*0670*/  ISETP.NE.AND P0, PT, R2, 0x1, PT ;  /* 0x000000010200780c */ /* 0x004fda0003f05270 */
[----:B------:R-:W-:Y:S05]  /*0680*/  @P0 BRA `(.L_x_10) ;  /* 0x0000000000580947 */ /* 0x000fea0003800000 */
[----:B-1----:R-:W1:Y:S01]  /*0690*/  S2UR UR4, SR_CgaCtaId ;  /* 0x00000000000479c3 */ /* 0x002e620000008800 */
        /* <DEDUP_REMOVED lines=12> */
[----:B-1----:R2:W1:Y:S01]  /*0760*/  SYNCS.EXCH.64 URZ, [UR4+0x20], UR8 ;  /* 0x0000200804ff75b2 */ /* 0x0024620008000100 */
[----:B------:R2:W1:Y:S01]  /*0770*/  SYNCS.EXCH.64 URZ, [UR4+0x40], UR6 ;  /* 0x0000400604ff75b2 */ /* 0x0004620008000100 */
[----:B------:R2:W1:Y:S01]  /*0780*/  SYNCS.EXCH.64 URZ, [UR4+0x28], UR8 ;  /* 0x0000280804ff75b2 */ /* 0x0004620008000100 */
[----:B------:R2:W1:Y:S01]  /*0790*/  SYNCS.EXCH.64 URZ, [UR4+0x48], UR6 ;  /* 0x0000480604ff75b2 */ /* 0x0004620008000100 */
[----:B------:R2:W1:Y:S01]  /*07a0*/  SYNCS.EXCH.64 URZ, [UR4+0x30], UR8 ;  /* 0x0000300804ff75b2 */ /* 0x0004620008000100 */
[----:B------:R2:W1:Y:S01]  /*07b0*/  SYNCS.EXCH.64 URZ, [UR4+0x50], UR6 ;  /* 0x0000500604ff75b2 */ /* 0x0004620008000100 */
[----:B------:R2:W1:Y:S01]  /*07c0*/  SYNCS.EXCH.64 URZ, [UR4+0x38], UR8 ;  /* 0x0000380804ff75b2 */ /* 0x0004620008000100 */
[----:B------:R2:W1:Y:S02]  /*07d0*/  SYNCS.EXCH.64 URZ, [UR4+0x58], UR6 ;  /* 0x0000580604ff75b2 */ /* 0x0004640008000100 */
[----:B--2---:R-:W-:Y:S01]  /*07e0*/  NOP ;  /* 0x0000000000007918 */ /* 0x004fe20000000000 */
.L_x_10:
[----:B------:R-:W2:Y:S01]  /*07f0*/  SHFL.IDX PT, R2, R58, RZ, 0x1f ;  /* 0x00001fff3a027589 */ /* 0x000ea200000e0000 */
[----:B------:R-:W-:Y:S01]  /*0800*/  NOP ;  /* 0x0000000000007918 */ /* 0x000fe20000000000 */
[----:B--2---:R-:W-:-:S13]  /*0810*/  ISETP.NE.AND P0, PT, R2, 0x3, PT ;  /* 0x000000030200780c */ /* 0x004fda0003f05270 */
[----:B------:R-:W-:Y:S05]  /*0820*/  @P0 BRA `(.L_x_11) ;  /* 0x0000000000300947 */ /* 0x000fea0003800000 */
[----:B-1----:R-:W1:Y:S01]  /*0830*/  S2UR UR4, SR_CgaCtaId ;  /* 0x00000000000479c3 */ /* 0x002e620000008800 */
[----:B------:R-:W-:Y:S01]  /*0840*/  UMOV UR6, 0x400 ;  /* 0x0000040000067882 */ /* 0x000fe20000000000 */
[----:B------:R-:W-:Y:S01]  /*0850*/  UMOV UR5, 0x20 ;  /* 0x0000002000057882 */ /* 0x000fe20000000000 */
[----:B------:R-:W-:Y:S01]  /*0860*/  ELECT P0, URZ, PT ;  /* 0x0000000000ff782f */ /* 0x000fe20003800000 */
[----:B-1----:R-:W-:Y:S02]  /*0870*/  ULEA UR6, UR4, UR6, 0x18 ;  /* 0x0000000604067291 */ /* 0x002fe4000f8ec0ff */
[----:B------:R-:W-:-:S04]  /*0880*/  UIADD3 UR4, UPT, UPT, -UR5, 0x100000, URZ ;  /* 0x0010000005047890 */ /* 0x000fc8000fffe1ff */
[----:B------:R-:W-:Y:S02]  /*0890*/  USHF.L.U32 UR5, UR4, 0xb, URZ ;  /* 0x0000000b04057899 */ /* 0x000fe400080006ff */
[----:B------:R-:W-:Y:S01]  /*08a0*/  USHF.L.U32 UR4, UR4, 0x1, URZ ;  /* 0x0000000104047899 */ /* 0x000fe200080006ff */
[----:B------:R-:W1:Y:S11]  /*08b0*/  FENCE.VIEW.ASYNC.S ;  /* 0x00000000000073c6 */ /* 0x000e760000000000 */
[----:B-1----:R2:W1:Y:S01]  /*08c0*/  SYNCS.EXCH.64 URZ, [UR6+0x60], UR4 ;  /* 0x0000600406ff75b2 */ /* 0x0024620008000100 */
[----:B------:R2:W1:Y:S02]  /*08d0*/  SYNCS.EXCH.64 URZ, [UR6+0x68], UR4 ;  /* 0x0000680406ff75b2 */ /* 0x0004640008000100 */
[----:B--2---:R-:W-:Y:S01]  /*08e0*/  NOP ;  /* 0x0000000000007918 */ /* 0x004fe20000000000 */
.L_x_11:
[----:B------:R-:W2:Y:S01]  /*08f0*/  SHFL.IDX PT, R2, R58, RZ, 0x1f ;  /* 0x00001fff3a027589 */ /* 0x000ea200000e0000 */
[----:B------:R-:W-:Y:S01]  /*0900*/  NOP ;  /* 0x0000000000007918 */ /* 0x000fe20000000000 */
[----:B--2---:R-:W-:-:S13]  /*0910*/  ISETP.NE.AND P0, PT, R2, 0x4, PT ;  /* 0x000000040200780c */ /* 0x004fda0003f05270 */
[----:B------:R-:W-:Y:S05]  /*0920*/  @P0 BRA `(.L_x_12) ;  /* 0x00000000004c0947 */ /* 0x000fea0003800000 */
[----:B-1----:R-:W1:Y:S01]  /*0930*/  S2UR UR6, SR_CgaCtaId ;  /* 0x00000000000679c3 */ /* 0x002e620000008800 */
[----:B------:R-:W-:Y:S01]  /*0940*/  UMOV UR4, 0x1e0 ;  /* 0x000001e000047882 */ /* 0x000fe20000000000 */
[----:B------:R-:W-:Y:S01]  /*0950*/  UMOV UR5, 0x400 ;  /* 0x0000040000057882 */ /* 0x000fe20000000000 */
[----:B------:R-:W-:Y:S01]  /*0960*/  USEL UR4, UR4, 0x1a0, UP3 ;  /* 0x000001a004047887 */ /* 0x000fe20009800000 */
[----:B------:R-:W-:Y:S01]  /*0970*/  UMOV UR8, 0x1 ;  /* 0x0000000100087882 */ /* 0x000fe20000000000 */
[----:B------:R-:W-:Y:S01]  /*0980*/  ELECT P0, URZ, PT ;  /* 0x0000000000ff782f */ /* 0x000fe20003800000 */
[----:B------:R-:W-:-:S04]  /*0990*/  UIADD3 UR8, UPT, UPT, -UR8, 0x100000, URZ ;  /* 0x0010000008087890 */ /* 0x000fc8000fffe1ff */
[----:B------:R-:W-:Y:S02]  /*09a0*/  USHF.L.U32 UR9, UR8, 0xb, URZ ;  /* 0x0000000b08097899 */ /* 0x000fe400080006ff */
[----:B------:R-:W-:Y:S02]  /*09b0*/  USHF.L.U32 UR8, UR8, 0x1, URZ ;  /* 0x0000000108087899 */ /* 0x000fe400080006ff */
[----:B-1----:R-:W-:Y:S02]  /*09c0*/  ULEA UR6, UR6, UR5, 0x18 ;  /* 0x0000000506067291 */ /* 0x002fe4000f8ec0ff */
[----:B------:R-:W-:-:S04]  /*09d0*/  UIADD3 UR4, UPT, UPT, -UR4, 0x100000, URZ ;  /* 0x0010000004047890 */ /* 0x000fc8000fffe1ff */
[----:B------:R-:W-:Y:S02]  /*09e0*/  USHF.L.U32 UR5, UR4, 0xb, URZ ;  /* 0x0000000b04057899 */ /* 0x000fe400080006ff */
[----:B------:R-:W-:Y:S01]  /*09f0*/  USHF.L.U32 UR4, UR4, 0x1, URZ ;  /* 0x0000000104047899 */ /* 0x000fe200080006ff */
[----:B------:R-:W1:Y:S03]  /*0a00*/  FENCE.VIEW.ASYNC.S ;  /* 0x00000000000073c6 */ /* 0x000e660000000000 */
[----:B-1----:R2:W1:Y:S08]  /*0a10*/  SYNCS.EXCH.64 URZ, [UR6+0x70], UR8 ;  /* 0x0000700806ff75b2 */ /* 0x0024700008000100 */
[----:B------:R2:W1:Y:S01]  /*0a20*/  SYNCS.EXCH.64 URZ, [UR6+0x80], UR4 ;  /* 0x0000800406ff75b2 */ /* 0x0004620008000100 */
[----:B------:R2:W1:Y:S01]  /*0a30*/  SYNCS.EXCH.64 URZ, [UR6+0x78], UR8 ;  /* 0x0000780806ff75b2 */ /* 0x0004620008000100 */
[----:B------:R2:W1:Y:S02]  /*0a40*/  SYNCS.EXCH.64 URZ, [UR6+0x88], UR4 ;  /* 0x0000880406ff75b2 */ /* 0x0004640008000100 */
[----:B--2---:R-:W-:Y:S01]  /*0a50*/  NOP ;  /* 0x0000000000007918 */ /* 0x004fe20000000000 */
.L_x_12:
        /* <DEDUP_REMOVED lines=26> */
.L_x_13:
[----:B------:R-:W2:Y:S01]  /*0c00*/  SHFL.IDX PT, R2, R58, RZ, 0x1f ;  /* 0x00001fff3a027589 */ /* 0x000ea200000e0000 */
[----:B------:R-:W1:Y:S01]  /*0c10*/  S2UR UR52, SR_CgaCtaId ;  /* 0x00000000003479c3 */ /* 0x000e620000008800 */
[----:B------:R-:W-:Y:S01]  /*0c20*/  NOP ;  /* 0x0000000000007918 */ /* 0x000fe20000000000 */
[----:B--2---:R-:W-:-:S13]  /*0c30*/  ISETP.NE.AND P0, PT, R2, 0x3, PT ;  /* 0x000000030200780c */ /* 0x004fda0003f05270 */
[----:B-1----:R-:W-:Y:S05]  /*0c40*/  @P0 BRA `(.L_x_14) ;  /* 0x0000000000340947 */ /* 0x002fea0003800000 */
[----:B------:R-:W-:Y:S01]  /*0c50*/  UMOV UR4, 0x400 ;  /* 0x0000040000047882 */ /* 0x000fe20000000000 */
[----:B------:R-:W-:Y:S01]  /*0c60*/  UMOV UR6, 0x20 ;  /* 0x0000002000067882 */ /* 0x000fe20000000000 */
[----:B------:R-:W-:Y:S02]  /*0c70*/  ULEA UR4, UR52, UR4, 0x18 ;  /* 0x0000000434047291 */ /* 0x000fe4000f8ec0ff */
[----:B------:R-:W-:-:S04]  /*0c80*/  UIADD3 UR6, UPT, UPT, -UR6, 0x100000, URZ ;  /* 0x0010000006067890 */ /* 0x000fc8000fffe1ff */
[----:B------:R-:W-:Y:S02]  /*0c90*/  USHF.L.U32 UR7, UR6, 0xb, URZ ;  /* 0x0000000b06077899 */ /* 0x000fe400080006ff */
[----:B------:R-:W-:Y:S01]  /*0ca0*/  USHF.L.U32 UR6, UR6, 0x1, URZ ;  /* 0x0000000106067899 */ /* 0x000fe200080006ff */
[----:B------:R-:W-:Y:S01]  /*0cb0*/  ELECT P0, URZ, PT ;  /* 0x0000000000ff782f */ /* 0x000fe20003800000 */
[----:B------:R-:W1:Y:S10]  /*0cc0*/  FENCE.VIEW.ASYNC.S ;  /* 0x00000000000073c6 */ /* 0x000e740000000000 */
[----:B-1----:R1:W2:Y:S01]  /*0cd0*/  SYNCS.EXCH.64 URZ, [UR4+0xd0], UR6 ;  /* 0x0000d00604ff75b2 */ /* 0x0022a20008000100 */
[----:B------:R1:W1:Y:S01]  /*0ce0*/  SYNCS.EXCH.64 URZ, [UR4+0xe0], UR6 ;  /* 0x0000e00604ff75b2 */ /* 0x0002620008000100 */
[----:B------:R1:W1:Y:S01]  /*0cf0*/  SYNCS.EXCH.64 URZ, [UR4+0xd8], UR6 ;  /* 0x0000d80604ff75b2 */ /* 0x0002620008000100 */
[----:B------:R1:W1:Y:S01]  /*0d00*/  SYNCS.EXCH.64 URZ, [UR4+0xe8], UR6 ;  /* 0x0000e80604ff75b2 */ /* 0x0002620008000100 */
[----:B------:R-:W-:Y:S01]  /*0d10*/  NOP ;  /* 0x0000000000007918 */ /* 0x000fe20000000000 */
.L_x_14:
[----:B-1----:R-:W1:Y:S01]  /*0d20*/  LDCU UR4, c[0x0][0x36c] ;  /* 0x00006d80ff0477ac */ /* 0x002e620008000800 */
[----:B------:R-:W-:Y:S01]  /*0d30*/  ISETP.NE.OR P3, PT, R0, 0x2, !P3 ;  /* 0x000000020000780c */ /* 0x000fe20005f65670 */
[----:B------:R-:W-:Y:S01]  /*0d40*/  NOP ;  /* 0x0000000000007918 */ /* 0x000fe20000000000 */
[----:B------:R-:W-:Y:S01]  /*0d50*/  LOP3.LUT R0, R69, 0x1f, RZ, 0xc0, !PT ;  /* 0x0000001f45007812 */ /* 0x000fe200078ec0ff */
[----:B------:R-:W-:Y:S02]  /*0d60*/  UISETP.NE.AND UP4, UPT, UR18, URZ, UPT ;  /* 0x000000ff1200728c */ /* 0x000fe4000bf85270 */
[----:B-1----:R-:W-:-:S09]  /*0d70*/  UISETP.EQ.U32.AND UP6, UPT, UR4, 0x1, UPT ;  /* 0x000000010400788c */ /* 0x002fd2000bfc2070 */
[----:B------:R-:W-:Y:S05]  /*0d80*/  BRA.U !UP6, `(.L_x_15) ;  /* 0x000000010e087547 */ /* 0x000fea000b800000 */
[----:B--234-:R-:W-:Y:S01]  /*0d90*/  UCGABAR_ARV ;  /* 0x00000000000079c7 */ /* 0x01cfe20008000000 */
[----:B------:R-:W-:Y:S05]  /*0da0*/  BRA `(.L_x_16) ;  /* 0x0000000000047947 */ /* 0x000fea0003800000 */
.L_x_15:
[----:B--234-:R-:W-:Y:S01]  /*0db0*/  NOP ;  /* 0x0000000000007918 */ /* 0x01cfe20000000000 */
.L_x_16:
[----:B------:R-:W1:Y:S01]  /*0dc0*/  S2UR UR24, SR_CTAID.X ;  /* 0x00000000001879c3 */ /* 0x000e620000002500 */
[----:B------:R-:W-:-:S05]  /*0dd0*/  CS2R.32 R60, SR_CgaSize ;  /* 0x00000000003c7805 */ /* 0x000fca0000008a00 */
[----:B------:R-:W-:-:S05]  /*0de0*/  IMAD R60, R60, -0xa0, RZ ;  /* 0xffffff603c3c7824 */ /* 0x000fca00078e02ff */
[----:B------:R-:W-:-:S14]  /*0df0*/  R2UR UR5, R60 ;  /* 0x000000003c0572ca */ /* 0x000fdc00000e0000 */
[----:B------:R-:W2:Y:S01]  /*0e00*/  LDCU UR5, c[0x0][UR5+0x2b0] ;  /* 0x00005600050577ac */ /* 0x000ea20008000800 */
[----:B------:R-:W-:-:S05]  /*0e10*/  CS2R.32 R60, SR_CgaSize ;  /* 0x00000000003c7805 */ /* 0x000fca0000008a00 */
[----:B------:R-:W-:-:S05]  /*0e20*/  IMAD R60, R60, -0xa0, RZ ;  /* 0xffffff603c3c7824 */ /* 0x000fca00078e02ff */
[----:B------:R-:W-:-:S14]  /*0e30*/  R2UR UR4, R60 ;  /* 0x000000003c0472ca */ /* 0x000fdc00000e0000 */
[----:B------:R-:W3:Y:S01]  /*0e40*/  LDCU UR4, c[0x0][UR4+0x2b4] ;  /* 0x00005680040477ac */ /* 0x000ee20008000800 */
[----:B------:R-:W4:Y:S01]  /*0e50*/  S2UR UR28, SR_CTAID.Y ;  /* 0x00000000001c79c3 */ /* 0x000f220000002600 */
[----:B------:R-:W-:-:S05]  /*0e60*/  CS2R.32 R60, SR_CgaSize ;  /* 0x00000000003c7805 */ /* 0x000fca0000008a00 */
[----:B------:R-:W-:-:S05]  /*0e70*/  IMAD R60, R60, -0xa0, RZ ;  /* 0xffffff603c3c7824 */ /* 0x000fca00078e02ff */
[----:B------:R-:W-:-:S14]  /*0e80*/  R2UR UR6, R60 ;  /* 0x000000003c0672ca */ /* 0x000fdc00000e0000 */
[----:B------:R-:W3:Y:S01]  /*0e90*/  LDCU UR6, c[0x0][UR6+0x2a0] ;  /* 0x00005400060677ac */ /* 0x000ee20008000800 */
[----:B------:R-:W-:-:S05]  /*0ea0*/  CS2R.32 R60, SR_CgaSize ;  /* 0x00000000003c7805 */ /* 0x000fca0000008a00 */
[----:B------:R-:W-:-:S05]  /*0eb0*/  IMAD R60, R60, -0xa0, RZ ;  /* 0xffffff603c3c7824 */ /* 0x000fca00078e02ff */
[----:B------:R-:W-:-:S14]  /*0ec0*/  R2UR UR7, R60 ;  /* 0x000000003c0772ca */ /* 0x000fdc00000e0000 */
[----:B------:R-:W3:Y:S01]  /*0ed0*/  LDCU UR7, c[0x0][UR7+0x2a4] ;  /* 0x00005480070777ac */ /* 0x000ee20008000800 */
[----:B------:R-:W-:Y:S01]  /*0ee0*/  USHF.L.U32 UR29, UR52, 0xc, URZ ;  /* 0x0000000c341d7899 */ /* 0x000fe200080006ff */
[----:B------:R-:W3:Y:S01]  /*0ef0*/  LDCU UR19, c[0x0][0xb24] ;  /* 0x00016480ff1377ac */ /* 0x000ee20008000800 */
[----:B------:R-:W3:Y:S01]  /*0f00*/  LDCU UR45, c[0x0][0xb24] ;  /* 0x00016480ff2d77ac */ /* 0x000ee20008000800 */
[----:B-1----:R-:W-:Y:S01]  /*0f10*/  I2FP.F32.U32 R3, UR24 ;  /* 0x0000001800037c45 */ /* 0x002fe20008201000 */
[----:B------:R-:W1:Y:S04]  /*0f20*/  LDCU UR22, c[0x0][0xb30] ;  /* 0x00016600ff1677ac */ /* 0x000e680008000800 */
[----:B--2---:R-:W-:Y:S01]  /*0f30*/  FMUL R3, R3, UR5 ;  /* 0x0000000503037c20 */ /* 0x004fe20008400000 */
[----:B------:R-:W-:Y:S01]  /*0f40*/  ULOP3.LUT UR29, UR29, 0x1000, URZ, 0xc0, !UPT ;  /* 0x000010001d1d7892 */ /* 0x000fe2000f8ec0ff */
[----:B----4-:R-:W-:-:S04]  /*0f50*/  I2FP.F32.U32 R2, UR28 ;  /* 0x0000001c00027c45 */ /* 0x010fc80008201000 */
[----:B------:R-:W2:Y:S01]  /*0f60*/  F2I.U32.TRUNC.NTZ R3, R3 ;  /* 0x0000000300037305 */ /* 0x000ea2000020f000 */
[----:B---3--:R-:W-:-:S07]  /*0f70*/  FMUL R2, R2, UR4 ;  /* 0x0000000402027c20 */ /* 0x008fce0008400000 */
[----:B------:R-:W3:Y:S01]  /*0f80*/  F2I.U32.TRUNC.NTZ R2, R2 ;  /* 0x0000000200027305 */ /* 0x000ee2000020f000 */
[----:B--2---:R-:W-:Y:S02]  /*0f90*/  R2UR UR5, R3 ;  /* 0x00000000030572ca */ /* 0x004fe400000e0000 */
[----:B---3--:R-:W-:Y:S02]  /*0fa0*/  R2UR UR4, R2 ;  /* 0x00000000020472ca */ /* 0x008fe400000e0000 */
[----:B------:R-:W-:-:S09]  /*0fb0*/  PRMT R2, RZ, 0x7610, R2 ;  /* 0x00007610ff027816 */ /* 0x000fd20000000002 */
[----:B------:R-:W-:-:S04]  /*0fc0*/  UIADD3 UR5, UPT, UPT, -UR5, URZ, URZ ;  /* 0x000000ff05057290 */ /* 0x000fc8000fffe1ff */
[----:B------:R-:W-:Y:S02]  /*0fd0*/  UIMAD UR5, UR6, UR5, UR24 ;  /* 0x00000005060572a4 */ /* 0x000fe4000f8e0218 */
[----:B------:R-:W-:-:S04]  /*0fe0*/  UIADD3 UR4, UPT, UPT, -UR4, URZ, URZ ;  /* 0x000000ff04047290 */ /* 0x000fc8000fffe1ff */
[----:B------:R-:W-:Y:S01]  /*0ff0*/  IMAD.U32 R60, RZ, RZ, UR5 ;  /* 0x00000005ff3c7e24 */ /* 0x000fe2000f8e00ff */
[----:B------:R-:W-:-:S06]  /*1000*/  UIMAD UR4, UR7, UR4, UR28 ;  /* 0x00000004070472a4 */ /* 0x000fcc000f8e021c */
[----:B------:R-:W-:Y:S01]  /*1010*/  IMAD.U32 R59, RZ, RZ, UR4 ;  /* 0x00000004ff3b7e24 */ /* 0x000fe2000f8e00ff */
[----:B-1----:R-:W-:Y:S06]  /*1020*/  BRA.U UP4, `(.L_x_17) ;  /* 0x00000001042c7547 */ /* 0x002fec000b800000 */
[----:B------:R-:W-:Y:S02]  /*1030*/  R2UR UR4, R59 ;  /* 0x000000003b0472ca */ /* 0x000fe400000e0000 */
[----:B------:R-:W-:-:S11]  /*1040*/  R2UR UR6, R60 ;  /* 0x000000003c0672ca */ /* 0x000fd600000e0000 */
[----:B------:R-:W-:-:S04]  /*1050*/  UISETP.NE.AND UP0, UPT, UR4, URZ, UPT ;  /* 0x000000ff0400728c */ /* 0x000fc8000bf05270 */
[----:B------:R-:W-:-:S04]  /*1060*/  UISETP.EQ.OR UP0, UPT, UR6, URZ, !UP0 ;  /* 0x000000ff0600728c */ /* 0x000fc8000c702670 */
[----:B------:R-:W-:Y:S02]  /*1070*/  USEL UR5, URZ, 0x1, !UP0 ;  /* 0x00000001ff057887 */ /* 0x000fe4000c000000 */
[----:B------:R-:W-:-:S04]  /*1080*/  UISETP.NE.AND UP0, UPT, UR4, URZ, UPT ;  /* 0x000000ff0400728c */ /* 0x000fc8000bf05270 */
[----:B------:R-:W-:Y:S02]  /*1090*/  USEL UR4, URZ, 0x2, UP0 ;  /* 0x00000002ff047887 */ /* 0x000fe40008000000 */
[----:B------:R-:W-:-:S04]  /*10a0*/  UISETP.NE.AND UP0, UPT, UR6, 0x1, UPT ;  /* 0x000000010600788c */ /* 0x000fc8000bf05270 */
[----:B------:R-:W-:-:S04]  /*10b0*/  USEL UR4, UR4, 0x2, UP0 ;  /* 0x0000000204047887 */ /* 0x000fc80008000000 */
[----:B------:R-:W-:-:S06]  /*10c0*/  UIADD3 UR4, UPT, UPT, UR5, UR4, URZ ;  /* 0x0000000405047290 */ /* 0x000fcc000fffe0ff */
[----:B------:R-:W-:-:S07]  /*10d0*/  IMAD.U32 R2, RZ, RZ, UR4 ;  /* 0x00000004ff027e24 */ /* 0x000fce000f8e00ff */
.L_x_17:
[----:B------:R-:W1:Y:S01]  /*10e0*/  S2UR UR36, SR_CTAID.Z ;  /* 0x00000000002479c3 */ /* 0x000e620000002700 */
[----:B------:R-:W-:-:S09]  /*10f0*/  UISETP.GE.AND UP0, UPT, UR19, 0x1, UPT ;  /* 0x000000011300788c */ /* 0x000fd2000bf06270 */
[----:B------:R-:W-:Y:S05]  /*1100*/  BRA.U !UP0, `(.L_x_18) ;  /* 0x0000000108d07547 */ /* 0x000fea000b800000 */
[----:B------:R-:W2:Y:S01]  /*1110*/  LDCU UR20, c[0x0][0xb0c] ;  /* 0x00016180ff1477ac */ /* 0x000ea20008000800 */
[----:B------:R-:W3:Y:S01]  /*1120*/  LDCU.128 UR12, c[0x0][0xb10] ;  /* 0x00016200ff0c77ac */ /* 0x000ee20008000c00 */
[----:B------:R-:W4:Y:S01]  /*1130*/  LDCU UR6, c[0x0][0x370] ;  /* 0x00006e00ff0677ac */ /* 0x000f220008000800 */
[----:B------:R-:W1:Y:S01]  /*1140*/  LDCU UR7, c[0x0][0x374] ;  /* 0x00006e80ff0777ac */ /* 0x000e620008000800 */
[----:B------:R-:W1:Y:S01]  /*1150*/  LDCU UR21, c[0x0][0xb20] ;  /* 0x00016400ff1577ac */ /* 0x000e620008000800 */
[----:B--2---:R-:W-:Y:S02]  /*1160*/  UISETP.NE.AND UP0, UPT, UR20, 0x1, UPT ;  /* 0x000000011400788c */ /* 0x004fe4000bf05270 */
[----:B---3--:R-:W-:Y:S01]  /*1170*/  UIMAD.WIDE.U32 UR4, UR24, UR12, URZ ;  /* 0x0000000c180472a5 */ /* 0x008fe2000f8e00ff */
[----:B------:R-:W2:Y:S01]  /*1180*/  LDCU.64 UR8, c[0x0][0xb28] ;  /* 0x00016500ff0877ac */ /* 0x000ea20008000a00 */
[----:B----4-:R-:W-:Y:S02]  /*1190*/  UIMAD.WIDE.U32 UR10, UR6, UR12, URZ ;  /* 0x0000000c060a72a5 */ /* 0x010fe4000f8e00ff */
[----:B------:R-:W-:-:S02]  /*11a0*/  USHF.R.U32.HI UR5, URZ, UR13, UR5 ;  /* 0x0000000dff057299 */ /* 0x000fc40008011605 */
[----:B------:R-:W-:Y:S02]  /*11b0*/  UISETP.NE.AND UP2, UPT, UR19, 0x1, UPT ;  /* 0x000000011300788c */ /* 0x000fe4000bf45270 */
[----:B------:R-:W-:Y:S01]  /*11c0*/  USEL UR5, UR24, UR5, !UP0 ;  /* 0x0000000518057287 */ /* 0x000fe2000c000000 */
[----:B------:R-:W-:Y:S01]  /*11d0*/  UMOV UR10, UR11 ;  /* 0x0000000b000a7c82 */ /* 0x000fe20008000000 */
[----:B------:R-:W-:Y:S02]  /*11e0*/  UIMAD.WIDE.U32 UR16, UR28, UR15, URZ ;  /* 0x0000000f1c1072a5 */ /* 0x000fe4000f8e00ff */
[----:B------:R-:W-:Y:S02]  /*11f0*/  @UP0 USHF.R.U32.HI UR6, URZ, UR13, UR10 ;  /* 0x0000000dff060299 */ /* 0x000fe4000801160a */
[----:B------:R-:W-:Y:S02]  /*1200*/  UISETP.NE.AND UP0, UPT, UR14, 0x1, UPT ;  /* 0x000000010e00788c */ /* 0x000fe4000bf05270 */
[----:B-1----:R-:W-:-:S02]  /*1210*/  UIMAD.WIDE.U32 UR10, UR7, UR15, URZ ;  /* 0x0000000f070a72a5 */ /* 0x002fc4000f8e00ff */
[----:B--2---:R-:W-:Y:S01]  /*1220*/  UIMAD.WIDE.U32 UR12, UR6, UR8, URZ ;  /* 0x00000008060c72a5 */ /* 0x004fe2000f8e00ff */
[----:B------:R-:W-:Y:S02]  /*1230*/  UMOV UR4, UR17 ;  /* 0x0000001100047c82 */ /* 0x000fe40008000000 */
[----:B------:R-:W-:Y:S02]  /*1240*/  USHF.R.U32.HI UR4, URZ, UR21, UR4 ;  /* 0x00000015ff047299 */ /* 0x000fe40008011604 */
[----:B------:R-:W-:Y:S02]  /*1250*/  UMOV UR10, UR11 ;  /* 0x0000000b000a7c82 */ /* 0x000fe40008000000 */
[----:B------:R-:W-:Y:S01]  /*1260*/  UMOV UR12, UR13 ;  /* 0x0000000d000c7c82 */ /* 0x000fe20008000000 */
[----:B------:R-:W-:Y:S02]  /*1270*/  @UP0 USHF.R.U32.HI UR7, URZ, UR21, UR10 ;  /* 0x00000015ff070299 */ /* 0x000fe4000801160a */
[----:B------:R-:W-:-:S02]  /*1280*/  USEL UR4, UR28, UR4, !UP0 ;  /* 0x000000041c047287 */ /* 0x000fc4000c000000 */
[----:B------:R-:W-:Y:S02]  /*1290*/  UIMAD.WIDE.U32 UR10, UR7, UR8, URZ ;  /* 0x00000008070a72a5 */ /* 0x000fe4000f8e00ff */
[----:B------:R-:W-:Y:S02]  /*12a0*/  @UP2 USHF.R.U32.HI UR6, URZ, UR9, UR12 ;  /* 0x00000009ff062299 */ /* 0x000fe4000801160c */
[----:B------:R-:W-:-:S03]  /*12b0*/  UIMAD.WIDE.U32 UR12, UR4, UR8, URZ ;  /* 0x00000008040c72a5 */ /* 0x000fc6000f8e00ff */
[----:B------:R-:W-:Y:S02]  /*12c0*/  UMOV UR10, UR11 ;  /* 0x0000000b000a7c82 */ /* 0x000fe40008000000 */
[----:B------:R-:W-:Y:S02]  /*12d0*/  @UP2 USHF.R.U32.HI UR7, URZ, UR9, UR10 ;  /* 0x00000009ff072299 */ /* 0x000fe4000801160a */
[----:B------:R-:W-:Y:S02]  /*12e0*/  UIMAD UR10, UR6, UR19, URZ ;  /* 0x00000013060a72a4 */ /* 0x000fe4000f8e02ff */
[----:B------:R-:W-:-:S04]  /*12f0*/  UIMAD UR7, UR7, UR19, URZ ;  /* 0x00000013070772a4 */ /* 0x000fc8000f8e02ff */
[----:B------:R-:W-:-:S03]  /*1300*/  UISETP.GE.AND UP0, UPT, UR4, UR7, UPT ;  /* 0x000000070400728c */ /* 0x000fc6000bf06270 */
[----:B------:R-:W-:Y:S01]  /*1310*/  UMOV UR7, UR13 ;  /* 0x0000000d00077c82 */ /* 0x000fe20008000000 */
[----:B------:R-:W-:Y:S02]  /*1320*/  UISETP.GE.OR UP0, UPT, UR5, UR10, UP0 ;  /* 0x0000000a0500728c */ /* 0x000fe40008706670 */
[----:B------:R-:W-:Y:S02]  /*1330*/  UIMAD.WIDE.U32 UR10, UR5, UR8, URZ ;  /* 0x00000008050a72a5 */ /* 0x000fe4000f8e00ff */
[----:B------:R-:W-:Y:S02]  /*1340*/  USHF.R.U32.HI UR7, URZ, UR9, UR7 ;  /* 0x00000009ff077299 */ /* 0x000fe40008011607 */
[----:B------:R-:W-:Y:S02]  /*1350*/  UIADD3 UR10, UPT, UPT, -UR4, URZ, URZ ;  /* 0x000000ff040a7290 */ /* 0x000fe4000fffe1ff */
[----:B------:R-:W-:Y:S02]  /*1360*/  USEL UR7, UR4, UR7, !UP2 ;  /* 0x0000000704077287 */ /* 0x000fe4000d000000 */
[----:B------:R-:W-:Y:S01]  /*1370*/  UIMAD UR10, UR14, UR10, UR28 ;  /* 0x0000000a0e0a72a4 */ /* 0x000fe2000f8e021c */
[----:B------:R-:W-:Y:S01]  /*1380*/  @!UP0 UMOV UR8, UR11 ;  /* 0x0000000b00088c82 */ /* 0x000fe20008000000 */
[----:B------:R-:W-:-:S02]  /*1390*/  UIADD3 UR11, UPT, UPT, -UR5, URZ, URZ ;  /* 0x000000ff050b7290 */ /* 0x000fc4000fffe1ff */
[----:B------:R-:W-:Y:S02]  /*13a0*/  @!UP0 USHF.R.U32.HI UR8, URZ, UR9, UR8 ;  /* 0x00000009ff088299 */ /* 0x000fe40008011608 */
[----:B------:R-:W-:Y:S02]  /*13b0*/  UIADD3 UR9, UPT, UPT, -UR7, URZ, URZ ;  /* 0x000000ff07097290 */ /* 0x000fe4000fffe1ff */
[----:B------:R-:W-:Y:S02]  /*13c0*/  @!UP0 USEL UR8, UR5, UR8, !UP2 ;  /* 0x0000000805088287 */ /* 0x000fe4000d000000 */
[----:B------:R-:W-:Y:S02]  /*13d0*/  UIMAD UR9, UR19, UR9, UR4 ;  /* 0x00000009130972a4 */ /* 0x000fe4000f8e0204 */
[----:B------:R-:W-:Y:S02]  /*13e0*/  @!UP0 UIADD3 UR7, UPT, UPT, UR7, -UR8, URZ ;  /* 0x8000000807078290 */ /* 0x000fe4000fffe0ff */
[----:B------:R-:W-:-:S02]  /*13f0*/  @!UP0 UIMAD UR6, UR9, UR6, UR8 ;  /* 0x00000006090682a4 */ /* 0x000fc4000f8e0208 */
[----:B------:R-:W-:Y:S02]  /*1400*/  @!UP0 UIMAD UR4, UR7, UR19, UR5 ;  /* 0x00000013070482a4 */ /* 0x000fe4000f8e0205 */
[----:B------:R-:W-:Y:S02]  /*1410*/  UIMAD UR24, UR20, UR11, UR24 ;  /* 0x0000000b141872a4 */ /* 0x000fe4000f8e0218 */
[----:B------:R-:W-:Y:S01]  /*1420*/  UIMAD UR28, UR4, UR14, UR10 ;  /* 0x0000000e041c72a4 */ /* 0x000fe2000f8e020a */
[----:B------:R-:W-:Y:S02]  /*1430*/  @!UP0 UMOV UR5, UR6 ;  /* 0x0000000600058c82 */ /* 0x000fe40008000000 */
[----:B------:R-:W-:-:S12]  /*1440*/  UIMAD UR24, UR5, UR20, UR24 ;  /* 0x00000014051872a4 */ /* 0x000fd8000f8e0218 */
.L_x_18:
[----:B------:R-:W-:-:S09]  /*1450*/  UISETP.NE.AND UP0, UPT, UR22, 0x1, UPT ;  /* 0x000000011600788c */ /* 0x000fd2000bf05270 */
[----:B------:R-:W-:Y:S05]  /*1460*/  BRA.U UP0, `(.L_x_19) ;  /* 0x0000000100407547 */ /* 0x000fea000b800000 */
[----:B------:R-:W2:Y:S01]  /*1470*/  LDCU.128 UR8, c[0x0][0xb10] ;  /* 0x00016200ff0877ac */ /* 0x000ea20008000c00 */
[----:B------:R-:W3:Y:S01]  /*1480*/  LDCU UR12, c[0x0][0xb0c] ;  /* 0x00016180ff0c77ac */ /* 0x000ee20008000800 */
[----:B------:R-:W4:Y:S01]  /*1490*/  LDCU UR13, c[0x0][0xb20] ;  /* 0x00016400ff0d77ac */ /* 0x000f220008000800 */
[----:B--2---:R-:W-:Y:S02]  /*14a0*/  UIMAD.WIDE.U32 UR4, UR24, UR8, URZ ;  /* 0x00000008180472a5 */ /* 0x004fe4000f8e00ff */
[----:B------:R-:W-:Y:S02]  /*14b0*/  UIMAD.WIDE.U32 UR6, UR28, UR11, URZ ;  /* 0x0000000b1c0672a5 */ /* 0x000fe4000f8e00ff */
[----:B---3--:R-:W-:Y:S02]  /*14c0*/  UISETP.NE.AND UP0, UPT, UR12, 0x1, UPT ;  /* 0x000000010c00788c */ /* 0x008fe4000bf05270 */
[----:B------:R-:W-:-:S03]  /*14d0*/  USHF.R.U32.HI UR5, URZ, UR9, UR5 ;  /* 0x00000009ff057299 */ /* 0x000fc60008011605 */
[----:B------:R-:W-:Y:S01]  /*14e0*/  UMOV UR4, UR7 ;  /* 0x0000000700047c82 */ /* 0x000fe20008000000 */
[----:B------:R-:W-:Y:S02]  /*14f0*/  USEL UR5, UR24, UR5, !UP0 ;  /* 0x0000000518057287 */ /* 0x000fe4000c000000 */
[----:B------:R-:W-:Y:S02]  /*1500*/  UISETP.NE.AND UP0, UPT, UR10, 0x1, UPT ;  /* 0x000000010a00788c */ /* 0x000fe4000bf05270 */
[----:B----4-:R-:W-:-:S04]  /*1510*/  USHF.R.U32.HI UR4, URZ, UR13, UR4 ;  /* 0x0000000dff047299 */ /* 0x010fc80008011604 */
[----:B------:R-:W-:-:S04]  /*1520*/  USEL UR4, UR28, UR4, !UP0 ;  /* 0x000000041c047287 */ /* 0x000fc8000c000000 */
[----:B------:R-:W-:Y:S02]  /*1530*/  UIADD3 UR6, UPT, UPT, UR5, -UR4, URZ ;  /* 0x8000000405067290 */ /* 0x000fe4000fffe0ff */
[----:B------:R-:W-:Y:S02]  /*1540*/  UIADD3 UR4, UPT, UPT, -UR5, UR4, URZ ;  /* 0x0000000405047290 */ /* 0x000fe4000fffe1ff */
[----:B------:R-:W-:Y:S02]  /*1550*/  UIMAD UR28, UR6, UR10, UR28 ;  /* 0x0000000a061c72a4 */ /* 0x000fe4000f8e021c */
[----:B------:R-:W-:-:S12]  /*1560*/  UIMAD UR24, UR4, UR12, UR24 ;  /* 0x0000000c041872a4 */ /* 0x000fd8000f8e0218 */
.L_x_19:
[----:B------:R-:W-:Y:S01]  /*1570*/  UISETP.NE.AND UP0, UPT, UR18, 0x2, UPT ;  /* 0x000000021200788c */ /* 0x000fe2000bf05270 */
[----:B------:R-:W-:Y:S09]  /*1580*/  BRA.U !UP6, `(.L_x_20) ;  /* 0x000000010e0c7547 */ /* 0x000ff2000b800000 */
[----:B------:R-:W-:Y:S01]  /*1590*/  UCGABAR_WAIT ;  /* 0x0000000000007dc7 */ /* 0x000fe20008000000 */
[----:B------:R-:W-:Y:S01]  /*15a0*/  CCTL.IVALL ;  /* 0x00000000ff00798f */ /* 0x000fe20002000000 */
[----:B------:R-:W-:Y:S05]  /*15b0*/  BRA `(.L_x_21) ;  /* 0x0000000000047947 */ /* 0x000fea0003800000 */
.L_x_20:
[----:B------:R-:W-:Y:S06]  /*15c0*/  BAR.SYNC.DEFER_BLOCKING 0x0 ;  /* 0x0000000000007b1d */ /* 0x000fec0000010000 */
.L_x_21:
[----:B------:R-:W-:Y:S05]  /*15d0*/  BRA.U UP0, `(.L_x_22) ;  /* 0x0000001100e87547 */ /* 0x000fea000b800000 */
[----:B------:R-:W2:Y:S01]  /*15e0*/  LDCU UR6, c[0x0][0x38c] ;  /* 0x00007180ff0677ac */ /* 0x000ea20008000800 */
[----:B------:R-:W-:Y:S01]  /*15f0*/  PLOP3.LUT P1, PT, PT, PT, UP3, 0x80, 0x8 ;  /* 0x000000000008781c */ /* 0x000fe20003f2f038 */
[----:B------:R-:W-:Y:S01]  /*1600*/  IMAD.MOV.U32 R12, RZ, RZ, 0x1 ;  /* 0x00000001ff0c7424 */ /* 0x000fe200078e00ff */
[----:B------:R-:W-:Y:S01]  /*1610*/  ISETP.EQ.OR P2, PT, R0, RZ, P3 ;  /* 0x000000ff0000720c */ /* 0x000fe20001f42670 */
[----:B------:R-:W-:Y:S01]  /*1620*/  UISETP.NE.AND UP1, UPT, UR18, URZ, UPT ;  /* 0x000000ff1200728c */ /* 0x000fe2000bf25270 */
[----:B------:R-:W-:Y:S01]  /*1630*/  PLOP3.LUT P1, PT, P1, PT, PT, 0x8, 0x80 ;  /* 0x000000000080781c */ /* 0x000fe20000f2e170 */
[----:B------:R-:W-:Y:S01]  /*1640*/  USEL UR30, URZ, 0x1, UP5 ;  /* 0x00000001ff1e7887 */ /* 0x000fe2000a800000 */
[----:B------:R-:W-:Y:S01]  /*1650*/  CS2R R10, SRZ ;  /* 0x00000000000a7805 */ /* 0x000fe2000001ff00 */
[----:B------:R-:W-:Y:S01]  /*1660*/  IMAD.MOV.U32 R9, RZ, RZ, RZ ;  /* 0x000000ffff097224 */ /* 0x000fe200078e00ff */
[----:B------:R-:W3:Y:S01]  /*1670*/  LDCU UR43, c[0x0][0x370] ;  /* 0x00006e00ff2b77ac */ /* 0x000ee20008000800 */
[----:B------:R-:W-:Y:S01]  /*1680*/  IMAD.MOV.U32 R8, RZ, RZ, 0x1 ;  /* 0x00000001ff087424 */ /* 0x000fe200078e00ff */
[----:B------:R-:W4:Y:S01]  /*1690*/  LDCU.64 UR40, c[0x0][0x348] ;  /* 0x00006900ff2877ac */ /* 0x000f220008000a00 */
[----:B------:R-:W-:-:S02]  /*16a0*/  USHF.R.U32.HI UR48, URZ, 0x5, UR29 ;  /* 0x00000005ff307899 */ /* 0x000fc4000801161d */
[----:B--2---:R-:W-:Y:S02]  /*16b0*/  UIADD3 UR5, UPT, UPT, UR6, 0x3f, URZ ;  /* 0x0000003f06057890 */ /* 0x004fe4000fffe0ff */
[----:B------:R-:W-:Y:S02]  /*16c0*/  UIADD3 UR49, UPT, UPT, UR6, 0x7e, URZ ;  /* 0x0000007e06317890 */ /* 0x000fe4000fffe0ff */
[----:B------:R-:W-:Y:S01]  /*16d0*/  USHF.R.S32.HI UR4, URZ, 0x1f, UR5 ;  /* 0x0000001fff047899 */ /* 0x000fe20008011405 */
[----:B------:R-:W2:Y:S03]  /*16e0*/  LDCU UR42, c[0x0][0x374] ;  /* 0x00006e80ff2a77ac */ /* 0x000ea60008000800 */
[----:B------:R-:W-:Y:S02]  /*16f0*/  ULEA.HI UR4, UR4, UR5, URZ, 0x6 ;  /* 0x0000000504047291 */ /* 0x000fe4000f8f30ff */
[----:B------:R-:W-:-:S02]  /*1700*/  USEL UR30, UR30, 0x2, UP1 ;  /* 0x000000021e1e7887 */ /* 0x000fc40008800000 */
[----:B------:R-:W-:Y:S02]  /*1710*/  USHF.R.S32.HI UR46, URZ, 0x6, UR4 ;  /* 0x00000006ff2e7899 */ /* 0x000fe40008011404 */
[----:B------:R-:W-:Y:S02]  /*1720*/  UIADD3 UR4, UPT, UPT, UR6, -0x1, URZ ;  /* 0xffffffff06047890 */ /* 0x000fe4000fffe0ff */
[----:B------:R-:W-:Y:S02]  /*1730*/  UISETP.LT.U32.AND UP0, UPT, UR46, 0x2, UPT ;  /* 0x000000022e00788c */ /* 0x000fe4000bf01070 */
[----:B------:R-:W-:Y:S02]  /*1740*/  UISETP.GE.U32.AND UP2, UPT, UR4, -0x7f, UPT ;  /* 0xffffff810400788c */ /* 0x000fe4000bf46070 */
[----:B------:R-:W-:Y:S01]  /*1750*/  USEL UR44, UR46, 0x2, UP0 ;  /* 0x000000022e2c7887 */ /* 0x000fe20008000000 */
[----:B------:R-:W-:-:S03]  /*1760*/  UMOV UR22, URZ ;  /* 0x000000ff00167c82 */ /* 0x000fc60008000000 */
[----:B------:R-:W-:Y:S02]  /*1770*/  UIADD3 UR23, UPT, UPT, UR44, -0x1, URZ ;  /* 0xffffffff2c177890 */ /* 0x000fe4000fffe0ff */
[----:B------:R-:W-:-:S03]  /*1780*/  UIADD3 UR47, UPT, UPT, UR46, -UR44, URZ ;  /* 0x8000002c2e2f7290 */ /* 0x000fc6000fffe0ff */
[----:B------:R-:W-:-:S04]  /*1790*/  @UP2 UIADD3 UR23, UPT, UPT, UR44, URZ, URZ ;  /* 0x000000ff2c172290 */ /* 0x000fc8000fffe0ff */
[----:B--234-:R-:W-:-:S12]  /*17a0*/  UIADD3 UR23, UPT, UPT, UR23, 0x1, URZ ;  /* 0x0000000117177890 */ /* 0x01cfd8000fffe0ff */
.L_x_42:
[----:B------:R-:W-:Y:S01]  /*17b0*/  UISETP.NE.AND UP0, UPT, UR52, URZ, UPT ;  /* 0x000000ff3400728c */ /* 0x000fe2000bf05270 */
[----:B------:R-:W2:Y:S08]  /*17c0*/  S2UR UR52, SR_CgaCtaId ;  /* 0x00000000003479c3 */ /* 0x000eb00000008800 */
[----:B-1----:R-:W-:Y:S05]  /*17d0*/  BRA.U UP0, `(.L_x_23) ;  /* 0x0000000100347547 */ /* 0x002fea000b800000 */
[----:B------:R-:W3:Y:S01]  /*17e0*/  S2R R0, SR_CgaCtaId ;  /* 0x0000000000007919 */ /* 0x000ee20000008800 */
[----:B------:R-:W-:Y:S02]  /*17f0*/  MOV R3, 0x400 ;  /* 0x0000040000037802 */ /* 0x000fe40000000f00 */
[----:B------:R-:W-:Y:S02]  /*1800*/  SHF.L.U32 R2, R8, 0x1f, RZ ;  /* 0x0000001f08027819 */ /* 0x000fe400000006ff */
[----:B---3--:R-:W-:-:S05]  /*1810*/  LEA R0, R0, R3, 0x18 ;  /* 0x0000000300007211 */ /* 0x008fca00078ec0ff */
[----:B------:R-:W-:-:S04]  /*1820*/  IMAD R3, R9, 0x8, R0 ;  /* 0x0000000809037824 */ /* 0x000fc800078e0200 */
[----:B------:R-:W3:Y:S02]  /*1830*/  SYNCS.PHASECHK.TRANS64.TRYWAIT P0, [R3+URZ+0xe0], R2 ;  /* 0x0000e002030075a7 */ /* 0x000ee400080011ff */
[----:B---3--:R-:W-:Y:S05]  /*1840*/  @!P0 BRA `(.L_x_24) ;  /* 0x000000a000408947 */ /* 0x008fea0003800000 */
.L_x_172:
[----:B------:R-:W-:Y:S01]  /*1850*/  VIADD R9, R9, 0x1 ;  /* 0x0000000109097836 */ /* 0x000fe20000000000 */
[----:B------:R3:W-:Y:S04]  /*1860*/  SYNCS.ARRIVE.TRANS64.A1T0 RZ, [R3+URZ+0xd0], RZ ;  /* 0x0000d0ff03ff79a7 */ /* 0x0007e800081000ff */
[----:B------:R-:W-:-:S04]  /*1870*/  ISETP.NE.AND P0, PT, R9, 0x2, PT ;  /* 0x000000020900780c */ /* 0x000fc80003f05270 */
[----:B------:R-:W-:Y:S02]  /*1880*/  SEL R9, R9, RZ, P0 ;  /* 0x000000ff09097207 */ /* 0x000fe40000000000 */
[----:B---3--:R-:W-:-:S04]  /*1890*/  SEL R3, RZ, 0x1, P0 ;  /* 0x00000001ff037807 */ /* 0x008fc80000000000 */
[----:B------:R-:W-:-:S07]  /*18a0*/  LOP3.LUT R8, R8, R3, RZ, 0x3c, !PT ;  /* 0x0000000308087212 */ /* 0x000fce00078e3cff */
.L_x_23:
[----:B------:R-:W-:Y:S01]  /*18b0*/  UMOV UR13, 0x400 ;  /* 0x00000400000d7882 */ /* 0x000fe20000000000 */
[----:B------:R-:W-:Y:S01]  /*18c0*/  SHF.L.U32 R0, R12, 0x1f, RZ ;  /* 0x0000001f0c007819 */ /* 0x000fe200000006ff */
[----:B--2---:R-:W-:Y:S02]  /*18d0*/  ULEA UR13, UR52, UR13, 0x18 ;  /* 0x0000000d340d7291 */ /* 0x004fe4000f8ec0ff */
[----:B------:R-:W-:Y:S02]  /*18e0*/  UISETP.GE.U32.AND UP0, UPT, UR49, 0x7f, UPT ;  /* 0x0000007f3100788c */ /* 0x000fe4000bf06070 */
[----:B------:R-:W-:Y:S02]  /*18f0*/  ULEA UR4, UR22, UR13, 0x3 ;  /* 0x0000000d16047291 */ /* 0x000fe4000f8e18ff */
[----:B------:R-:W-:Y:S02]  /*1900*/  USHF.L.U32 UR35, UR24, 0x6, URZ ;  /* 0x0000000618237899 */ /* 0x000fe400080006ff */
[----:B------:R-:W-:Y:S01]  /*1910*/  ULEA UR19, UR28, UR48, 0x8 ;  /* 0x000000301c137291 */ /* 0x000fe2000f8e40ff */
[----:B------:R-:W-:-:S04]  /*1920*/  UMOV UR14, URZ ;  /* 0x000000ff000e7c82 */ /* 0x000fc80008000000 */
[----:B------:R2:W3:Y:S01]  /*1930*/  SYNCS.PHASECHK.TRANS64.TRYWAIT P0, [UR4+0x10], R0 ;  /* 0x00001000ff0075a7 */ /* 0x0004e20008001104 */
[----:B------:R-:W-:Y:S06]  /*1940*/  BRA.U !UP0, `(.L_x_25) ;  /* 0x0000000108f47547 */ /* 0x000fec000b800000 */
[----:B------:R-:W-:Y:S01]  /*1950*/  UMOV UR21, URZ ;  /* 0x000000ff00157c82 */ /* 0x000fe20008000000 */
[----:B------:R-:W-:-:S05]  /*1960*/  UMOV UR4, UR22 ;  /* 0x0000001600047c82 */ /* 0x000fca0008000000 */
.L_x_31:
[----:B------:R-:W-:Y:S01]  /*1970*/  ULEA UR33, UR4, UR13, 0x3 ;  /* 0x0000000d04217291 */ /* 0x000fe2000f8e18ff */
[----:B---3--:R-:W-:Y:S01]  /*1980*/  @!P3 MOV R2, 0x14000 ;  /* 0x000140000002b802 */ /* 0x008fe20000000f00 */
[----:B-1-3--:R-:W-:Y:S10]  /*1990*/  @P0 BRA `(.L_x_26) ;  /* 0x00000000000c0947 */ /* 0x00aff40003800000 */
[----:B------:R-:W-:-:S04]  /*19a0*/  SHF.L.U32 R3, R12, 0x1f, RZ ;  /* 0x0000001f0c037819 */ /* 0x000fc800000006ff */
[----:B------:R-:W3:Y:S02]  /*19b0*/  SYNCS.PHASECHK.TRANS64.TRYWAIT P0, [UR33+0x10], R3 ;  /* 0x00001003ff0075a7 */ /* 0x000ee40008001121 */
[----:B---3--:R-:W-:Y:S05]  /*19c0*/  @!P0 BRA `(.L_x_27) ;  /* 0x0000009c00f48947 */ /* 0x008fea0003800000 */
.L_x_26:
[----:B------:R3:W-:Y:S01]  /*19d0*/  @!P3 SYNCS.ARRIVE.TRANS64 RZ, [UR33], R2 ;  /* 0x00000002ffffb9a7 */ /* 0x0007e20008000021 */
[----:B------:R-:W-:-:S04]  /*19e0*/  ULOP3.LUT UR5, UR30, 0x2, URZ, 0xfc, !UPT ;  /* 0x000000021e057892 */ /* 0x000fc8000f8efcff */
[----:B------:R-:W-:-:S09]  /*19f0*/  UISETP.NE.AND UP0, UPT, UR5, 0x2, UPT ;  /* 0x000000020500788c */ /* 0x000fd2000bf05270 */
[----:B------:R-:W-:Y:S05]  /*1a00*/  BRA.U UP0, `(.L_x_28) ;  /* 0x0000000100047547 */ /* 0x000fea000b800000 */
[----:B-1----:R-:W-:Y:S05]  /*1a10*/  BPT.TRAP 0x1 ;  /* 0x000000040000795c */ /* 0x002fea0000300000 */
.L_x_28:
[----:B------:R-:W-:Y:S04]  /*1a20*/  BSSY.RECONVERGENT B0, `(.L_x_29) ;  /* 0x0000003000007945 */ /* 0x000fe80003800200 */
[----:B------:R-:W-:Y:S05]  /*1a30*/  @P2 BRA `(.L_x_30) ;  /* 0x0000000000042947 */ /* 0x000fea0003800000 */
[----:B-1----:R-:W-:Y:S05]  /*1a40*/  BPT.TRAP 0x1 ;  /* 0x000000040000795c */ /* 0x002fea0000300000 */
.L_x_30:
[----:B-1----:R-:W-:Y:S05]  /*1a50*/  BSYNC.RECONVERGENT B0 ;  /* 0x0000000000007941 */ /* 0x002fea0003800200 */
.L_x_29:
[----:B------:R-:W-:Y:S02]  /*1a60*/  UIADD3 UR5, UPT, UPT, UR4, 0x1, URZ ;  /* 0x0000000104057890 */ /* 0x000fe4000fffe0ff */
[----:B------:R-:W-:Y:S02]  /*1a70*/  USHF.L.U32 UR4, UR4, 0xe, URZ ;  /* 0x0000000e04047899 */ /* 0x000fe400080006ff */
[----:B------:R-:W-:Y:S02]  /*1a80*/  UISETP.NE.AND UP0, UPT, UR5, 0x2, UPT ;  /* 0x000000020500788c */ /* 0x000fe4000bf05270 */
[----:B------:R-:W-:Y:S02]  /*1a90*/  USHF.L.U32 UR34, UR21, 0x6, URZ ;  /* 0x0000000615227899 */ /* 0x000fe400080006ff */
[----:B------:R-:W-:Y:S02]  /*1aa0*/  USEL UR6, URZ, 0x1, UP0 ;  /* 0x00000001ff067887 */ /* 0x000fe40008000000 */
[----:B------:R-:W-:-:S02]  /*1ab0*/  USEL UR22, UR5, URZ, UP0 ;  /* 0x000000ff05167287 */ /* 0x000fc40008000000 */
[----:B------:R-:W-:Y:S02]  /*1ac0*/  UIADD3 UR14, UP0, UPT, UR40, 0x180, URZ ;  /* 0x00000180280e7890 */ /* 0x000fe4000ff1e0ff */
[----:B------:R-:W-:Y:S01]  /*1ad0*/  ULOP3.LUT UR8, UR4, UR29, URZ, 0xfc, !UPT ;  /* 0x0000001d04087292 */ /* 0x000fe2000f8efcff */
[----:B------:R-:W-:Y:S01]  /*1ae0*/  LOP3.LUT R12, R12, UR6, RZ, 0x3c, !PT ;  /* 0x000000060c0c7c12 */ /* 0x000fe2000f8e3cff */
[----:B------:R-:W-:Y:S02]  /*1af0*/  UIADD3 UR21, UPT, UPT, UR21, 0x1, URZ ;  /* 0x0000000115157890 */ /* 0x000fe4000fffe0ff */
[----:B------:R-:W-:Y:S01]  /*1b00*/  UIADD3 UR6, UP1, UPT, UR40, 0x80, URZ ;  /* 0x0000008028067890 */ /* 0x000fe2000ff3e0ff */
[----:B--2---:R-:W-:Y:S01]  /*1b10*/  SHF.L.U32 R0, R12, 0x1f, RZ ;  /* 0x0000001f0c007819 */ /* 0x004fe200000006ff */
[----:B------:R-:W-:Y:S02]  /*1b20*/  UIADD3 UR24, UPT, UPT, UR13, UR4, URZ ;  /* 0x000000040d187290 */ /* 0x000fe4000fffe0ff */
[----:B------:R-:W-:-:S02]  /*1b30*/  UIADD3.X UR15, UPT, UPT, URZ, UR41, URZ, UP0, !UPT ;  /* 0x00000029ff0f7290 */ /* 0x000fc400087fe4ff */
[----:B------:R-:W-:Y:S02]  /*1b40*/  ULEA UR8, UR8, UR13, 0x2 ;  /* 0x0000000d08087291 */ /* 0x000fe4000f8e10ff */
[----:B------:R-:W-:Y:S02]  /*1b50*/  ULEA UR5, UR22, UR13, 0x3 ;  /* 0x0000000d16057291 */ /* 0x000fe4000f8e18ff */
[----:B------:R-:W-:Y:S02]  /*1b60*/  UISETP.NE.AND UP0, UPT, UR21, UR23, UPT ;  /* 0x000000171500728c */ /* 0x000fe4000bf05270 */
[----:B------:R-:W-:Y:S02]  /*1b70*/  UIADD3.X UR7, UPT, UPT, URZ, UR41, URZ, UP1, !UPT ;  /* 0x00000029ff077290 */ /* 0x000fe40008ffe4ff */
[----:B------:R-:W-:Y:S02]  /*1b80*/  UIADD3 UR32, UPT, UPT, UR24, 0x8800, URZ ;  /* 0x0000880018207890 */ /* 0x000fe4000fffe0ff */
[----:B------:R-:W-:Y:S01]  /*1b90*/  UIADD3 UR26, UPT, UPT, UR34, 0x20, URZ ;  /* 0x00000020221a7890 */ /* 0x000fe2000fffe0ff */
[----:B------:R4:W1:Y:S01]  /*1ba0*/  SYNCS.PHASECHK.TRANS64.TRYWAIT P0, [UR5+0x10], R0 ;  /* 0x00001000ff0075a7 */ /* 0x0008620008001105 */
[----:B------:R-:W-:-:S02]  /*1bb0*/  UIADD3 UR24, UPT, UPT, UR24, 0xa800, URZ ;  /* 0x0000a80018187890 */ /* 0x000fc4000fffe0ff */
[----:B------:R-:W-:Y:S02]  /*1bc0*/  UIADD3 UR16, UPT, UPT, UR8, 0x10800, URZ ;  /* 0x0001080008107890 */ /* 0x000fe4000fffe0ff */
[----:B------:R-:W-:Y:S01]  /*1bd0*/  UIADD3 UR8, UPT, UPT, UR8, 0x18800, URZ ;  /* 0x0001880008087890 */ /* 0x000fe2000fffe0ff */
[----:B------:R-:W-:Y:S01]  /*1be0*/  UMOV UR38, 0x0 ;  /* 0x0000000000267882 */ /* 0x000fe20000000000 */
[----:B------:R-:W-:Y:S01]  /*1bf0*/  UMOV UR39, 0x10000000 ;  /* 0x1000000000277882 */ /* 0x000fe20000000000 */
[----:B------:R-:W-:Y:S01]  /*1c00*/  UMOV UR25, UR33 ;  /* 0x0000002100197c82 */ /* 0x000fe20008000000 */
[----:B------:R-:W-:Y:S01]  /*1c10*/  UMOV UR27, UR35 ;  /* 0x00000023001b7c82 */ /* 0x000fe20008000000 */
[----:B------:R-:W-:Y:S01]  /*1c20*/  UMOV UR28, UR36 ;  /* 0x00000024001c7c82 */ /* 0x000fe20008000000 */
[----:B------:R-:W-:Y:S01]  /*1c30*/  UMOV UR5, 0x30000 ;  /* 0x0003000000057882 */ /* 0x000fe20000000000 */
[----:B------:R-:W-:Y:S01]  /*1c40*/  UMOV UR17, UR33 ;  /* 0x0000002100117c82 */ /* 0x000fe20008000000 */
[----:B------:R-:W-:Y:S01]  /*1c50*/  UMOV UR20, UR36 ;  /* 0x0000002400147c82 */ /* 0x000fe20008000000 */
[----:B------:R-:W-:Y:S01]  /*1c60*/  UMOV UR18, UR34 ;  /* 0x0000002200127c82 */ /* 0x000fe20008000000 */
[----:B------:R-:W-:Y:S01]  /*1c70*/  UTMALDG.3D [UR32], [UR6], desc[UR38] ;  /* 0x00002620060075b4 */ /* 0x000fe20008011000 */
[----:B------:R-:W-:Y:S01]  /*1c80*/  UMOV UR11, UR19 ;  /* 0x00000013000b7c82 */ /* 0x000fe20008000000 */
[----:B------:R-:W-:Y:S01]  /*1c90*/  UMOV UR12, UR36 ;  /* 0x00000024000c7c82 */ /* 0x000fe20008000000 */
[----:B------:R-:W-:Y:S01]  /*1ca0*/  UMOV UR9, UR33 ;  /* 0x0000002100097c82 */ /* 0x000fe20008000000 */
[----:B------:R-:W-:Y:S01]  /*1cb0*/  UMOV UR10, UR26 ;  /* 0x0000001a000a7c82 */ /* 0x000fe20008000000 */
[----:B------:R-:W-:Y:S01]  /*1cc0*/  UMOV UR4, UR22 ;  /* 0x0000001600047c82 */ /* 0x000fe20008000000 */
[----:B------:R-:W-:Y:S01]  /*1cd0*/  UTMALDG.3D [UR24], [UR6], desc[UR38] ;  /* 0x00002618060075b4 */ /* 0x000fe20008011000 */
[----:B------:R-:W-:Y:S01]  /*1ce0*/  UTMALDG.3D.MULTICAST [UR16], [UR14], UR5, desc[UR38] ;  /* 0x000026100e0073b4 */ /* 0x000fe20008011805 */
[----:B------:R2:W-:Y:S02]  /*1cf0*/  UTMALDG.3D.MULTICAST [UR8], [UR14], UR5, desc[UR38] ;  /* 0x000026080e0073b4 */ /* 0x0005e40008011805 */
[----:B--2---:R-:W-:Y:S01]  /*1d00*/  UMOV UR14, UR23 ;  /* 0x00000017000e7c82 */ /* 0x004fe20008000000 */
[----:B----4-:R-:W-:Y:S05]  /*1d10*/  BRA.U UP0, `(.L_x_31) ;  /* 0xfffffffd00147547 */ /* 0x010fea000b83ffff */
.L_x_25:
[----:B------:R-:W-:Y:S01]  /*1d20*/  ULEA UR4, UR22, UR13, 0x3 ;  /* 0x0000000d16047291 */ /* 0x000fe2000f8e18ff */
[----:B--2---:R-:W-:Y:S01]  /*1d30*/  SHF.L.U32 R0, R12, 0x1f, RZ ;  /* 0x0000001f0c007819 */ /* 0x004fe200000006ff */
[----:B------:R-:W-:Y:S01]  /*1d40*/  @!P1 SYNCS.ARRIVE.TRANS64.A1T0 RZ, [UR13+0x68], RZ ;  /* 0x000068ffffff99a7 */ /* 0x000fe2000810000d */
[----:B------:R-:W-:-:S06]  /*1d50*/  UISETP.GT.AND UP0, UPT, UR46, UR44, UPT ;  /* 0x0000002c2e00728c */ /* 0x000fcc000bf04270 */
[----:B-1-3--:R1:W2:Y:S03]  /*1d60*/  SYNCS.PHASECHK.TRANS64.TRYWAIT P0, [UR4+0x10], R0 ;  /* 0x00001000ff0075a7 */ /* 0x00a2a60008001104 */
[----:B------:R-:W-:Y:S05]  /*1d70*/  BRA.U !UP0, `(.L_x_32) ;  /* 0x0000000108f07547 */ /* 0x000fea000b800000 */
[----:B------:R-:W-:Y:S01]  /*1d80*/  UIADD3 UR15, UPT, UPT, UR47, UR14, URZ ;  /* 0x0000000e2f0f7290 */ /* 0x000fe2000fffe0ff */
[----:B------:R-:W-:-:S11]  /*1d90*/  UMOV UR4, UR22 ;  /* 0x0000001600047c82 */ /* 0x000fd60008000000 */
.L_x_38:
[----:B------:R-:W-:Y:S01]  /*1da0*/  ULEA UR33, UR4, UR13, 0x3 ;  /* 0x0000000d04217291 */ /* 0x000fe2000f8e18ff */
[----:B--2---:R-:W-:Y:S01]  /*1db0*/  @!P3 MOV R2, 0x14000 ;  /* 0x000140000002b802 */ /* 0x004fe20000000f00 */
[----:B--2-4-:R-:W-:Y:S10]  /*1dc0*/  @P0 BRA `(.L_x_33) ;  /* 0x00000000000c0947 */ /* 0x014ff40003800000 */
[----:B------:R-:W-:-:S04]  /*1dd0*/  SHF.L.U32 R3, R12, 0x1f, RZ ;  /* 0x0000001f0c037819 */ /* 0x000fc800000006ff */
[----:B------:R-:W2:Y:S02]  /*1de0*/  SYNCS.PHASECHK.TRANS64.TRYWAIT P0, [UR33+0x10], R3 ;  /* 0x00001003ff0075a7 */ /* 0x000ea40008001121 */
[----:B--2---:R-:W-:Y:S05]  /*1df0*/  @!P0 BRA `(.L_x_34) ;  /* 0x0000009c00008947 */ /* 0x004fea0003800000 */
.L_x_33:
[----:B------:R2:W-:Y:S01]  /*1e00*/  @!P3 SYNCS.ARRIVE.TRANS64 RZ, [UR33], R2 ;  /* 0x00000002ffffb9a7 */ /* 0x0005e20008000021 */
[----:B------:R-:W-:-:S04]  /*1e10*/  ULOP3.LUT UR5, UR30, 0x2, URZ, 0xfc, !UPT ;  /* 0x000000021e057892 */ /* 0x000fc8000f8efcff */
[----:B------:R-:W-:-:S09]  /*1e20*/  UISETP.NE.AND UP0, UPT, UR5, 0x2, UPT ;  /* 0x000000020500788c */ /* 0x000fd2000bf05270 */
[----:B------:R-:W-:Y:S05]  /*1e30*/  BRA.U UP0, `(.L_x_35) ;  /* 0x0000000100047547 */ /* 0x000fea000b800000 */
[----:B------:R-:W-:Y:S05]  /*1e40*/  BPT.TRAP 0x1 ;  /* 0x000000040000795c */ /* 0x000fea0000300000 */
.L_x_35:
[----:B------:R-:W-:Y:S04]  /*1e50*/  BSSY.RECONVERGENT B0, `(.L_x_36) ;  /* 0x0000003000007945 */ /* 0x000fe80003800200 */
[----:B------:R-:W-:Y:S05]  /*1e60*/  @P2 BRA `(.L_x_37) ;  /* 0x0000000000042947 */ /* 0x000fea0003800000 */
[----:B------:R-:W-:Y:S05]  /*1e70*/  BPT.TRAP 0x1 ;  /* 0x000000040000795c */ /* 0x000fea0000300000 */
.L_x_37:
[----:B------:R-:W-:Y:S05]  /*1e80*/  BSYNC.RECONVERGENT B0 ;  /* 0x0000000000007941 */ /* 0x000fea0003800200 */
.L_x_36:
[----:B------:R-:W-:Y:S02]  /*1e90*/  UIADD3 UR5, UPT, UPT, UR4, 0x1, URZ ;  /* 0x0000000104057890 */ /* 0x000fe4000fffe0ff */
[----:B------:R-:W-:Y:S02]  /*1ea0*/  USHF.L.U32 UR7, UR4, 0xe, URZ ;  /* 0x0000000e04077899 */ /* 0x000fe400080006ff */
[----:B------:R-:W-:Y:S02]  /*1eb0*/  UISETP.NE.AND UP0, UPT, UR5, 0x2, UPT ;  /* 0x000000020500788c */ /* 0x000fe4000bf05270 */
[----:B------:R-:W-:Y:S02]  /*1ec0*/  ULOP3.LUT UR8, UR7, UR29, URZ, 0xfc, !UPT ;  /* 0x0000001d07087292 */ /* 0x000fe4000f8efcff */
[----:B------:R-:W-:Y:S02]  /*1ed0*/  USEL UR6, URZ, 0x1, UP0 ;  /* 0x00000001ff067887 */ /* 0x000fe40008000000 */
[----:B------:R-:W-:-:S02]  /*1ee0*/  USEL UR22, UR5, URZ, UP0 ;  /* 0x000000ff05167287 */ /* 0x000fc40008000000 */
[----:B------:R-:W-:Y:S02]  /*1ef0*/  UIADD3 UR4, UP1, UPT, UR40, 0x80, URZ ;  /* 0x0000008028047890 */ /* 0x000fe4000ff3e0ff */
[----:B------:R-:W-:Y:S01]  /*1f00*/  ULEA UR5, UR22, UR13, 0x3 ;  /* 0x0000000d16057291 */ /* 0x000fe2000f8e18ff */
[----:B------:R-:W-:Y:S01]  /*1f10*/  LOP3.LUT R12, R12, UR6, RZ, 0x3c, !PT ;  /* 0x000000060c0c7c12 */ /* 0x000fe2000f8e3cff */
[----:B------:R-:W-:Y:S02]  /*1f20*/  UIADD3 UR24, UPT, UPT, UR13, UR7, URZ ;  /* 0x000000070d187290 */ /* 0x000fe4000fffe0ff */
[----:B------:R-:W-:Y:S01]  /*1f30*/  USHF.L.U32 UR34, UR14, 0x6, URZ ;  /* 0x000000060e227899 */ /* 0x000fe200080006ff */
[----:B-1----:R-:W-:Y:S01]  /*1f40*/  SHF.L.U32 R0, R12, 0x1f, RZ ;  /* 0x0000001f0c007819 */ /* 0x002fe200000006ff */
[----:B------:R-:W-:Y:S02]  /*1f50*/  UIADD3 UR6, UP0, UPT, UR40, 0x180, URZ ;  /* 0x0000018028067890 */ /* 0x000fe4000ff1e0ff */
[----:B------:R-:W-:Y:S01]  /*1f60*/  ULEA UR8, UR8, UR13, 0x2 ;  /* 0x0000000d08087291 */ /* 0x000fe2000f8e10ff */
[----:B------:R3:W4:Y:S01]  /*1f70*/  SYNCS.PHASECHK.TRANS64.TRYWAIT P0, [UR5+0x10], R0 ;  /* 0x00001000ff0075a7 */ /* 0x0007220008001105 */
[----:B------:R-:W-:-:S02]  /*1f80*/  UIADD3.X UR5, UPT, UPT, URZ, UR41, URZ, UP1, !UPT ;  /* 0x00000029ff057290 */ /* 0x000fc40008ffe4ff */
[----:B------:R-:W-:Y:S02]  /*1f90*/  UIADD3 UR32, UPT, UPT, UR24, 0x8800, URZ ;  /* 0x0000880018207890 */ /* 0x000fe4000fffe0ff */
[----:B------:R-:W-:Y:S02]  /*1fa0*/  UIADD3 UR26, UPT, UPT, UR34, 0x20, URZ ;  /* 0x00000020221a7890 */ /* 0x000fe4000fffe0ff */
[----:B------:R-:W-:Y:S02]  /*1fb0*/  UIADD3 UR24, UPT, UPT, UR24, 0xa800, URZ ;  /* 0x0000a80018187890 */ /* 0x000fe4000fffe0ff */
[----:B------:R-:W-:Y:S02]  /*1fc0*/  UIADD3.X UR7, UPT, UPT, URZ, UR41, URZ, UP0, !UPT ;  /* 0x00000029ff077290 */ /* 0x000fe400087fe4ff */
        /* <DEDUP_REMOVED lines=16> */
[----:B------:R-:W-:Y:S01]  /*20d0*/  UIADD3 UR14, UPT, UPT, UR14, 0x1, URZ ;  /* 0x000000010e0e7890 */ /* 0x000fe2000fffe0ff */
[----:B------:R1:W-:Y:S03]  /*20e0*/  UTMALDG.3D [UR24], [UR4], desc[UR38] ;  /* 0x00002618040075b4 */ /* 0x0003e60008011000 */
[----:B------:R-:W-:Y:S01]  /*20f0*/  UISETP.NE.AND UP0, UPT, UR14, UR15, UPT ;  /* 0x0000000f0e00728c */ /* 0x000fe2000bf05270 */
[----:B------:R3:W-:Y:S01]  /*2100*/  UTMALDG.3D.MULTICAST [UR16], [UR6], UR21, desc[UR38] ;  /* 0x00002610060073b4 */ /* 0x0007e20008011815 */
[----:B------:R3:W-:Y:S01]  /*2110*/  UTMALDG.3D.MULTICAST [UR8], [UR6], UR21, desc[UR38] ;  /* 0x00002608060073b4 */ /* 0x0007e20008011815 */
[----:B-1----:R-:W-:-:S06]  /*2120*/  UMOV UR4, UR22 ;  /* 0x0000001600047c82 */ /* 0x002fcc0008000000 */
[----:B---3--:R-:W-:Y:S05]  /*2130*/  BRA.U UP0, `(.L_x_38) ;  /* 0xfffffffd00187547 */ /* 0x008fea000b83ffff */
.L_x_32:
[C---:B------:R-:W-:Y:S01]  /*2140*/  LEA R3, R11.reuse, UR13, 0x3 ;  /* 0x0000000d0b037c11 */ /* 0x040fe2000f8e18ff */
[----:B------:R-:W-:Y:S01]  /*2150*/  NOP ;  /* 0x0000000000007918 */ /* 0x000fe20000000000 */
[----:B-1----:R-:W-:Y:S02]  /*2160*/  SHF.L.U32 R0, R10, 0x1f, RZ ;  /* 0x0000001f0a007819 */ /* 0x002fe400000006ff */
[----:B------:R-:W-:Y:S02]  /*2170*/  LEA R5, R11, UR13, 0x4 ;  /* 0x0000000d0b057c11 */ /* 0x000fe4000f8e20ff */
[----:B--2-4-:R-:W1:Y:S02]  /*2180*/  SYNCS.PHASECHK.TRANS64.TRYWAIT P0, [R3+URZ+0x70], R0 ;  /* 0x00007000030075a7 */ /* 0x014e6400080011ff */
[----:B-1----:R-:W-:Y:S05]  /*2190*/  @!P0 BRA `(.L_x_39) ;  /* 0x0000009800308947 */ /* 0x002fea0003800000 */
.L_x_175:
[----:B------:R-:W2:Y:S01]  /*21a0*/  LDS.128 R4, [R5+0x100] ;  /* 0x0001000005047984 */ /* 0x000ea20000000c00 */
[----:B------:R-:W-:Y:S01]  /*21b0*/  UISETP.GE.AND UP0, UPT, UR45, 0x1, UPT ;  /* 0x000000012d00788c */ /* 0x000fe2000bf06270 */
[----:B------:R-:W-:Y:S01]  /*21c0*/  @!PT LDS RZ, [RZ] ;  /* 0x00000000fffff984 */ /* 0x000fe20000000800 */
[----:B------:R-:W-:Y:S01]  /*21d0*/  @!PT LDS RZ, [RZ] ;  /* 0x00000000fffff984 */ /* 0x000fe20000000800 */
[----:B------:R-:W-:Y:S01]  /*21e0*/  @!PT LDS RZ, [RZ] ;  /* 0x00000000fffff984 */ /* 0x000fe20000000800 */
[----:B------:R-:W-:Y:S01]  /*21f0*/  @!PT LDS RZ, [RZ] ;  /* 0x00000000fffff984 */ /* 0x000fe20000000800 */
[----:B------:R3:W-:Y:S06]  /*2200*/  MEMBAR.ALL.CTA ;  /* 0x0000000000007992 */ /* 0x0007ec0000008000 */
[----:B---3--:R-:W3:Y:S01]  /*2210*/  FENCE.VIEW.ASYNC.S ;  /* 0x00000000000073c6 */ /* 0x008ee20000000000 */
[----:B--2---:R-:W-:-:S13]  /*2220*/  LOP3.LUT P0, RZ, R6, 0x1, RZ, 0xc0, !PT ;  /* 0x0000000106ff7812 */ /* 0x004fda000780c0ff */
[----:B---3--:R-:W-:Y:S01]  /*2230*/  VOTEU.ANY UP1, P0 ;  /* 0x0000000000ff7886 */ /* 0x008fe20000020100 */
[----:B------:R-:W-:-:S13]  /*2240*/  PLOP3.LUT P0, PT, PT, PT, UP1, 0x80, 0x8 ;  /* 0x000000000008781c */ /* 0x000fda0003f0f018 */
[----:B-1----:R-:W-:Y:S02]  /*2250*/  @P0 LOP3.LUT R0, R5, 0xffff, RZ, 0xc0, !PT ;  /* 0x0000ffff05000812 */ /* 0x002fe400078ec0ff */
[----:B------:R-:W-:Y:S02]  /*2260*/  @P0 MOV R2, R4 ;  /* 0x0000000400020202 */ /* 0x000fe40000000f00 */
[----:B------:R-:W-:Y:S01]  /*2270*/  @P0 R2UR UR5, R0 ;  /* 0x00000000000502ca */ /* 0x000fe200000e0000 */
[----:B------:R-:W-:Y:S01]  /*2280*/  VIADD R0, R3, 0x80 ;  /* 0x0000008003007836 */ /* 0x000fe20000000000 */
[----:B------:R-:W-:Y:S02]  /*2290*/  @P0 SHF.R.U32.HI R4, RZ, 0x10, R5 ;  /* 0x00000010ff040819 */ /* 0x000fe40000011605 */
[----:B------:R-:W-:Y:S02]  /*22a0*/  @P0 R2UR UR6, R2 ;  /* 0x00000000020602ca */ /* 0x000fe400000e0000 */
[----:B------:R-:W-:-:S02]  /*22b0*/  PRMT R0, RZ, 0x654, R0 ;  /* 0x00000654ff007816 */ /* 0x000fc40000000000 */
[----:B------:R-:W-:Y:S02]  /*22c0*/  @P0 R2UR UR4, R4 ;  /* 0x00000000040402ca */ /* 0x000fe400000e0000 */
[----:B------:R1:W-:Y:S03]  /*22d0*/  SYNCS.ARRIVE.TRANS64.RED.A1T0 RZ, [R0+URZ], RZ ;  /* 0x000000ff00ff79a7 */ /* 0x0003e600081004ff */
[----:B------:R-:W-:-:S04]  /*22e0*/  @UP1 UMOV UR31, UR5 ;  /* 0x00000005001f1c82 */ /* 0x000fc80008000000 */
[----:B------:R-:W-:-:S04]  /*22f0*/  @UP1 UMOV UR37, UR6 ;  /* 0x0000000600251c82 */ /* 0x000fc80008000000 */
[----:B------:R-:W-:Y:S01]  /*2300*/  @UP1 UMOV UR36, UR4 ;  /* 0x0000000400241c82 */ /* 0x000fe20008000000 */
[----:B------:R-:W-:Y:S05]  /*2310*/  BRA.U !UP0, `(.L_x_40) ;  /* 0x0000000108d47547 */ /* 0x000fea000b800000 */
[----:B------:R-:W2:Y:S01]  /*2320*/  LDCU.128 UR16, c[0x0][0xb10] ;  /* 0x00016200ff1077ac */ /* 0x000ea20008000c00 */
[----:B------:R-:W3:Y:S01]  /*2330*/  LDCU UR12, c[0x0][0xb20] ;  /* 0x00016400ff0c77ac */ /* 0x000ee20008000800 */
[----:B------:R-:W4:Y:S01]  /*2340*/  LDCU UR24, c[0x0][0xb0c] ;  /* 0x00016180ff1877ac */ /* 0x000f220008000800 */
[----:B------:R-:W1:Y:S01]  /*2350*/  LDCU.64 UR8, c[0x0][0xb28] ;  /* 0x00016500ff0877ac */ /* 0x000e620008000a00 */
[----:B------:R-:W-:Y:S02]  /*2360*/  UISETP.NE.AND UP3, UPT, UR45, 0x1, UPT ;  /* 0x000000012d00788c */ /* 0x000fe4000bf65270 */
[----:B--2---:R-:W-:Y:S02]  /*2370*/  UIMAD.WIDE.U32 UR6, UR42, UR19, URZ ;  /* 0x000000132a0672a5 */ /* 0x004fe4000f8e00ff */
[----:B------:R-:W-:Y:S02]  /*2380*/  UIMAD.WIDE.U32 UR4, UR43, UR16, URZ ;  /* 0x000000102b0472a5 */ /* 0x000fe4000f8e00ff */
[----:B------:R-:W-:-:S02]  /*2390*/  UISETP.NE.AND UP0, UPT, UR18, 0x1, UPT ;  /* 0x000000011200788c */ /* 0x000fc4000bf05270 */
[----:B------:R-:W-:Y:S01]  /*23a0*/  UIMAD.WIDE.U32 UR20, UR31, UR19, URZ ;  /* 0x000000131f1472a5 */ /* 0x000fe2000f8e00ff */
[----:B------:R-:W-:Y:S02]  /*23b0*/  UMOV UR6, UR7 ;  /* 0x0000000700067c82 */ /* 0x000fe40008000000 */
[----:B------:R-:W-:Y:S01]  /*23c0*/  UMOV UR4, UR5 ;  /* 0x0000000500047c82 */ /* 0x000fe20008000000 */
[----:B---3--:R-:W-:Y:S02]  /*23d0*/  USHF.R.U32.HI UR6, URZ, UR12, UR6 ;  /* 0x0000000cff067299 */ /* 0x008fe40008011606 */
[----:B----4-:R-:W-:Y:S02]  /*23e0*/  UISETP.NE.AND UP2, UPT, UR24, 0x1, UPT ;  /* 0x000000011800788c */ /* 0x010fe4000bf45270 */
[----:B------:R-:W-:Y:S02]  /*23f0*/  USHF.R.U32.HI UR4, URZ, UR17, UR4 ;  /* 0x00000011ff047299 */ /* 0x000fe40008011604 */
[----:B------:R-:W-:-:S02]  /*2400*/  USEL UR5, UR42, UR6, !UP0 ;  /* 0x000000062a057287 */ /* 0x000fc4000c000000 */
[----:B------:R-:W-:Y:S02]  /*2410*/  USEL UR6, UR43, UR4, !UP2 ;  /* 0x000000042b067287 */ /* 0x000fe4000d000000 */
[----:B-1----:R-:W-:Y:S01]  /*2420*/  UIMAD.WIDE.U32 UR10, UR5, UR8, URZ ;  /* 0x00000008050a72a5 */ /* 0x002fe2000f8e00ff */
[----:B------:R-:W-:Y:S01]  /*2430*/  UMOV UR4, UR21 ;  /* 0x0000001500047c82 */ /* 0x000fe20008000000 */
[----:B------:R-:W-:Y:S02]  /*2440*/  UIMAD.WIDE.U32 UR14, UR37, UR16, URZ ;  /* 0x00000010250e72a5 */ /* 0x000fe4000f8e00ff */
[----:B------:R-:W-:-:S03]  /*2450*/  UIMAD.WIDE.U32 UR20, UR6, UR8, URZ ;  /* 0x00000008061472a5 */ /* 0x000fc6000f8e00ff */
[----:B------:R-:W-:Y:S01]  /*2460*/  UMOV UR10, UR11 ;  /* 0x0000000b000a7c82 */ /* 0x000fe20008000000 */
[----:B------:R-:W-:Y:S02]  /*2470*/  USHF.R.U32.HI UR4, URZ, UR12, UR4 ;  /* 0x0000000cff047299 */ /* 0x000fe40008011604 */
[----:B------:R-:W-:Y:S01]  /*2480*/  @UP3 USHF.R.U32.HI UR5, URZ, UR9, UR10 ;  /* 0x00000009ff053299 */ /* 0x000fe2000801160a */
[----:B------:R-:W-:Y:S01]  /*2490*/  UMOV UR14, UR15 ;  /* 0x0000000f000e7c82 */ /* 0x000fe20008000000 */
[----:B------:R-:W-:Y:S01]  /*24a0*/  UMOV UR20, UR21 ;  /* 0x0000001500147c82 */ /* 0x000fe20008000000 */
[----:B------:R-:W-:Y:S02]  /*24b0*/  USHF.R.U32.HI UR17, URZ, UR17, UR14 ;  /* 0x00000011ff117299 */ /* 0x000fe4000801160e */
[----:B------:R-:W-:Y:S02]  /*24c0*/  USEL UR4, UR31, UR4, !UP0 ;  /* 0x000000041f047287 */ /* 0x000fe4000c000000 */
[----:B------:R-:W-:-:S02]  /*24d0*/  @UP3 USHF.R.U32.HI UR6, URZ, UR9, UR20 ;  /* 0x00000009ff063299 */ /* 0x000fc40008011614 */
[----:B------:R-:W-:Y:S02]  /*24e0*/  UIMAD UR7, UR45, UR5, URZ ;  /* 0x000000052d0772a4 */ /* 0x000fe4000f8e02ff */
[----:B------:R-:W-:Y:S02]  /*24f0*/  USEL UR5, UR37, UR17, !UP2 ;  /* 0x0000001125057287 */ /* 0x000fe4000d000000 */
[----:B------:R-:W-:Y:S02]  /*2500*/  UIMAD UR10, UR45, UR6, URZ ;  /* 0x000000062d0a72a4 */ /* 0x000fe4000f8e02ff */
[----:B------:R-:W-:Y:S02]  /*2510*/  UISETP.GE.AND UP0, UPT, UR4, UR7, UPT ;  /* 0x000000070400728c */ /* 0x000fe4000bf06270 */
[----:B------:R-:W-:Y:S02]  /*2520*/  UIMAD.WIDE.U32 UR14, UR4, UR8, URZ ;  /* 0x00000008040e72a5 */ /* 0x000fe4000f8e00ff */
[----:B------:R-:W-:-:S02]  /*2530*/  UISETP.GE.OR UP0, UPT, UR5, UR10, UP0 ;  /* 0x0000000a0500728c */ /* 0x000fc40008706670 */
[----:B------:R-:W-:Y:S02]  /*2540*/  UIMAD.WIDE.U32 UR10, UR5, UR8, URZ ;  /* 0x00000008050a72a5 */ /* 0x000fe4000f8e00ff */
[----:B------:R-:W-:Y:S01]  /*2550*/  UIADD3 UR12, UPT, UPT, -UR4, URZ, URZ ;  /* 0x000000ff040c7290 */ /* 0x000fe2000fffe1ff */
[----:B------:R-:W-:Y:S01]  /*2560*/  UMOV UR8, UR15 ;  /* 0x0000000f00087c82 */ /* 0x000fe20008000000 */
[----:B------:R-:W-:Y:S02]  /*2570*/  UIADD3 UR10, UPT, UPT, -UR5, URZ, URZ ;  /* 0x000000ff050a7290 */ /* 0x000fe4000fffe1ff */
[----:B------:R-:W-:-:S03]  /*2580*/  USHF.R.U32.HI UR8, URZ, UR9, UR8 ;  /* 0x00000009ff087299 */ /* 0x000fc60008011608 */
[----:B------:R-:W-:Y:S01]  /*2590*/  @!UP0 UMOV UR7, UR11 ;  /* 0x0000000b00078c82 */ /* 0x000fe20008000000 */
[----:B------:R-:W-:Y:S02]  /*25a0*/  UIMAD UR12, UR18, UR12, UR31 ;  /* 0x0000000c120c72a4 */ /* 0x000fe4000f8e021f */
[----:B------:R-:W-:Y:S02]  /*25b0*/  USEL UR8, UR4, UR8, !UP3 ;  /* 0x0000000804087287 */ /* 0x000fe4000d800000 */
[----:B------:R-:W-:Y:S02]  /*25c0*/  @!UP0 USHF.R.U32.HI UR7, URZ, UR9, UR7 ;  /* 0x00000009ff078299 */ /* 0x000fe40008011607 */
[----:B------:R-:W-:Y:S02]  /*25d0*/  UIADD3 UR9, UPT, UPT, -UR8, URZ, URZ ;  /* 0x000000ff08097290 */ /* 0x000fe4000fffe1ff */
[----:B------:R-:W-:Y:S02]  /*25e0*/  @!UP0 USEL UR7, UR5, UR7, !UP3 ;  /* 0x0000000705078287 */ /* 0x000fe4000d800000 */
[----:B------:R-:W-:-:S02]  /*25f0*/  UIMAD UR9, UR45, UR9, UR4 ;  /* 0x000000092d0972a4 */ /* 0x000fc4000f8e0204 */
[----:B------:R-:W-:Y:S02]  /*2600*/  @!UP0 UIADD3 UR8, UPT, UPT, UR8, -UR7, URZ ;  /* 0x8000000708088290 */ /* 0x000fe4000fffe0ff */
[----:B------:R-:W-:Y:S02]  /*2610*/  @!UP0 UIMAD UR7, UR9, UR6, UR7 ;  /* 0x00000006090782a4 */ /* 0x000fe4000f8e0207 */
[----:B------:R-:W-:Y:S02]  /*2620*/  @!UP0 UIMAD UR4, UR45, UR8, UR5 ;  /* 0x000000082d0482a4 */ /* 0x000fe4000f8e0205 */
[----:B------:R-:W-:Y:S02]  /*2630*/  UIMAD UR6, UR24, UR10, UR37 ;  /* 0x0000000a180672a4 */ /* 0x000fe4000f8e0225 */
[----:B------:R-:W-:Y:S01]  /*2640*/  UIMAD UR31, UR4, UR18, UR12 ;  /* 0x00000012041f72a4 */ /* 0x000fe2000f8e020c */
[----:B------:R-:W-:Y:S02]  /*2650*/  @!UP0 UMOV UR5, UR7 ;  /* 0x0000000700058c82 */ /* 0x000fe40008000000 */
[----:B------:R-:W-:-:S12]  /*2660*/  UIMAD UR37, UR5, UR24, UR6 ;  /* 0x00000018052572a4 */ /* 0x000fd8000f8e0206 */
.L_x_40:
[----:B------:R-:W2:Y:S02]  /*2670*/  LDCU UR4, c[0x0][0xb30] ;  /* 0x00016600ff0477ac */ /* 0x000ea40008000800 */
[----:B--2---:R-:W-:-:S09]  /*2680*/  UISETP.NE.AND UP0, UPT, UR4, 0x1, UPT ;  /* 0x000000010400788c */ /* 0x004fd2000bf05270 */
[----:B------:R-:W-:Y:S05]  /*2690*/  BRA.U UP0, `(.L_x_41) ;  /* 0x0000000100447547 */ /* 0x000fea000b800000 */
[----:B------:R-:W2:Y:S01]  /*26a0*/  LDCU.128 UR8, c[0x0][0xb10] ;  /* 0x00016200ff0877ac */ /* 0x000ea20008000c00 */
[----:B------:R-:W3:Y:S01]  /*26b0*/  LDCU UR12, c[0x0][0xb0c] ;  /* 0x00016180ff0c77ac */ /* 0x000ee20008000800 */
[----:B------:R-:W4:Y:S01]  /*26c0*/  LDCU UR14, c[0x0][0xb20] ;  /* 0x00016400ff0e77ac */ /* 0x000f220008000800 */
[----:B--2---:R-:W-:Y:S02]  /*26d0*/  UIMAD.WIDE.U32 UR6, UR37, UR8, URZ ;  /* 0x00000008250672a5 */ /* 0x004fe4000f8e00ff */
[----:B------:R-:W-:Y:S02]  /*26e0*/  UIMAD.WIDE.U32 UR4, UR31, UR11, URZ ;  /* 0x0000000b1f0472a5 */ /* 0x000fe4000f8e00ff */
[----:B---3--:R-:W-:Y:S02]  /*26f0*/  UISETP.NE.AND UP2, UPT, UR12, 0x1, UPT ;  /* 0x000000010c00788c */ /* 0x008fe4000bf45270 */
[----:B------:R-:W-:Y:S01]  /*2700*/  UISETP.NE.AND UP0, UPT, UR10, 0x1, UPT ;  /* 0x000000010a00788c */ /* 0x000fe2000bf05270 */
[----:B------:R-:W-:-:S02]  /*2710*/  UMOV UR6, UR7 ;  /* 0x0000000700067c82 */ /* 0x000fc40008000000 */
[----:B------:R-:W-:Y:S01]  /*2720*/  UMOV UR4, UR5 ;  /* 0x0000000500047c82 */ /* 0x000fe20008000000 */
[----:B------:R-:W-:Y:S02]  /*2730*/  USHF.R.U32.HI UR9, URZ, UR9, UR6 ;  /* 0x00000009ff097299 */ /* 0x000fe40008011606 */
[----:B----4-:R-:W-:Y:S02]  /*2740*/  USHF.R.U32.HI UR4, URZ, UR14, UR4 ;  /* 0x0000000eff047299 */ /* 0x010fe40008011604 */
[----:B------:R-:W-:Y:S02]  /*2750*/  USEL UR5, UR37, UR9, !UP2 ;  /* 0x0000000925057287 */ /* 0x000fe4000d000000 */
[----:B------:R-:W-:-:S04]  /*2760*/  USEL UR4, UR31, UR4, !UP0 ;  /* 0x000000041f047287 */ /* 0x000fc8000c000000 */
[----:B------:R-:W-:Y:S02]  /*2770*/  UIADD3 UR6, UPT, UPT, UR5, -UR4, URZ ;  /* 0x8000000405067290 */ /* 0x000fe4000fffe0ff */
[----:B------:R-:W-:Y:S02]  /*2780*/  UIADD3 UR4, UPT, UPT, -UR5, UR4, URZ ;  /* 0x0000000405047290 */ /* 0x000fe4000fffe1ff */
[----:B------:R-:W-:Y:S02]  /*2790*/  UIMAD UR31, UR6, UR10, UR31 ;  /* 0x0000000a061f72a4 */ /* 0x000fe4000f8e021f */
[----:B------:R-:W-:-:S12]  /*27a0*/  UIMAD UR37, UR4, UR12, UR37 ;  /* 0x0000000c042572a4 */ /* 0x000fd8000f8e0225 */
.L_x_41:
[----:B------:R-:W-:Y:S01]  /*27b0*/  VIADD R11, R11, 0x1 ;  /* 0x000000010b0b7836 */ /* 0x000fe20000000000 */
[----:B------:R-:W-:Y:S02]  /*27c0*/  R2UR UR5, R60 ;  /* 0x000000003c0572ca */ /* 0x000fe400000e0000 */
[----:B------:R-:W-:Y:S02]  /*27d0*/  R2UR UR4, R59 ;  /* 0x000000003b0472ca */ /* 0x000fe400000e0000 */
[C---:B------:R-:W-:Y:S02]  /*27e0*/  ISETP.NE.AND P0, PT, R11.reuse, 0x2, PT ;  /* 0x000000020b00780c */ /* 0x040fe40003f05270 */
[----:B------:R-:W-:Y:S02]  /*27f0*/  PLOP3.LUT P1, PT, PT, PT, PT, 0x80, 0x8 ;  /* 0x000000000008781c */ /* 0x000fe40003f2f070 */
[----:B------:R-:W-:Y:S02]  /*2800*/  SEL R3, RZ, 0x1, P0 ;  /* 0x00000001ff037807 */ /* 0x000fe40000000000 */
[----:B------:R-:W-:-:S02]  /*2810*/  SEL R11, R11, RZ, P0 ;  /* 0x000000ff0b0b7207 */ /* 0x000fc40000000000 */
[----:B------:R-:W-:Y:S01]  /*2820*/  LOP3.LUT R10, R10, R3, RZ, 0x3c, !PT ;  /* 0x000000030a0a7212 */ /* 0x000fe200078e3cff */
[----:B------:R-:W-:Y:S02]  /*2830*/  UIADD3 UR24, UPT, UPT, UR37, UR5, URZ ;  /* 0x0000000525187290 */ /* 0x000fe4000fffe0ff */
[----:B------:R-:W-:Y:S01]  /*2840*/  UIADD3 UR28, UPT, UPT, UR31, UR4, URZ ;  /* 0x000000041f1c7290 */ /* 0x000fe2000fffe0ff */
[----:B------:R-:W-:Y:S11]  /*2850*/  BRA.U UP1, `(.L_x_42) ;  /* 0xffffffed01d47547 */ /* 0x000ff6000b83ffff */
[----:B------:R-:W-:Y:S01]  /*2860*/  UIADD3 UR13, UPT, UPT, UR13, 0x10, URZ ;  /* 0x000000100d0d7890 */ /* 0x000fe2000fffe0ff */
[----:B------:R-:W-:-:S03]  /*2870*/  SHF.L.U32 R3, R12, 0x1f, RZ ;  /* 0x0000001f0c037819 */ /* 0x000fc600000006ff */
[----:B------:R-:W-:-:S09]  /*2880*/  ULEA UR4, UR22, UR13, 0x3 ;  /* 0x0000000d16047291 */ /* 0x000fd2000f8e18ff */
[----:B------:R-:W2:Y:S02]  /*2890*/  SYNCS.PHASECHK.TRANS64.TRYWAIT P0, [UR4], R3 ;  /* 0x00000003ff0075a7 */ /* 0x000ea40008001104 */
[----:B--2---:R-:W-:Y:S05]  /*28a0*/  @!P0 BRA `(.L_x_43) ;  /* 0x0000009000808947 */ /* 0x004fea0003800000 */
.L_x_177:
[----:B------:R-:W-:-:S04]  /*28b0*/  UIADD3 UR4, UPT, UPT, UR22, 0x1, URZ ;  /* 0x0000000116047890 */ /* 0x000fc8000fffe0ff */
[----:B------:R-:W-:-:S04]  /*28c0*/  UISETP.NE.AND UP0, UPT, UR4, 0x2, UPT ;  /* 0x000000020400788c */ /* 0x000fc8000bf05270 */
[----:B------:R-:W-:Y:S02]  /*28d0*/  USEL UR5, URZ, 0x1, UP0 ;  /* 0x00000001ff057887 */ /* 0x000fe40008000000 */
[----:B------:R-:W-:-:S04]  /*28e0*/  USEL UR4, UR4, URZ, UP0 ;  /* 0x000000ff04047287 */ /* 0x000fc80008000000 */
[----:B------:R-:W-:Y:S01]  /*28f0*/  ULEA UR4, UR4, UR13, 0x3 ;  /* 0x0000000d04047291 */ /* 0x000fe2000f8e18ff */
[----:B-1----:R-:W-:-:S04]  /*2900*/  LOP3.LUT R3, R12, UR5, RZ, 0x3c, !PT ;  /* 0x000000050c037c12 */ /* 0x002fc8000f8e3cff */
[----:B------:R-:W-:Y:S01]  /*2910*/  SHF.L.U32 R3, R3, 0x1f, RZ ;  /* 0x0000001f03037819 */ /* 0x000fe200000006ff */
[----:B------:R-:W-:-:S07]  /*2920*/  IMAD.U32 R0, RZ, RZ, UR4 ;  /* 0x00000004ff007e24 */ /* 0x000fce000f8e00ff */
.L_x_44:
[----:B-1----:R1:W2:Y:S02]  /*2930*/  SYNCS.PHASECHK.TRANS64.TRYWAIT P0, [R0+URZ], R3 ;  /* 0x00000003000075a7 */ /* 0x0022a400080011ff */
[----:B--2---:R-:W-:Y:S05]  /*2940*/  @!P0 NANOSLEEP.SYNCS 0x989680 ;  /* 0x009896800000895d */ /* 0x004fea0003900000 */
[----:B------:R-:W2:Y:S02]  /*2950*/  @!P0 SYNCS.PHASECHK.TRANS64 P0, [R0+URZ], R3 ;  /* 0x00000003000085a7 */ /* 0x000ea400080010ff */
[----:B--2---:R-:W-:Y:S05]  /*2960*/  @P0 EXIT ;  /* 0x000000000000094d */ /* 0x004fea0003800000 */
[----:B------:R-:W-:Y:S05]  /*2970*/  BRA `(.L_x_44) ;  /* 0xfffffffc00ec7947 */ /* 0x000fea000383ffff */
.L_x_22:
[----:B------:R-:W-:-:S04]  /*2980*/  UISETP.NE.AND UP0, UPT, UR52, URZ, UPT ;  /* 0x000000ff3400728c */ /* 0x000fc8000bf05270 */
[----:B------:R-:W-:-:S09]  /*2990*/  UISETP.NE.OR UP0, UPT, UR18, 0x1, UP0 ;  /* 0x000000011200788c */ /* 0x000fd20008705670 */
[----:B------:R-:W-:Y:S05]  /*29a0*/  BRA.U UP0, `(.L_x_45) ;  /* 0x0000000500487547 */ /* 0x000fea000b800000 */
[----:B------:R-:W-:Y:S01]  /*29b0*/  ISETP.GE.U32.AND P2, PT, R0, 0x2, PT ;  /* 0x000000020000780c */ /* 0x000fe20003f46070 */
[----:B------:R-:W-:Y:S01]  /*29c0*/  IMAD.MOV.U32 R12, RZ, RZ, 0x1 ;  /* 0x00000001ff0c7424 */ /* 0x000fe200078e00ff */
[----:B------:R-:W-:Y:S02]  /*29d0*/  CS2R R10, SRZ ;  /* 0x00000000000a7805 */ /* 0x000fe4000001ff00 */
[----:B------:R-:W-:Y:S01]  /*29e0*/  CS2R R8, SRZ ;  /* 0x0000000000087805 */ /* 0x000fe2000001ff00 */
[----:B------:R-:W-:Y:S01]  /*29f0*/  UMOV UR6, 0x400 ;  /* 0x0000040000067882 */ /* 0x000fe20000000000 */
[----:B------:R-:W-:Y:S01]  /*2a00*/  UMOV UR5, URZ ;  /* 0x000000ff00057c82 */ /* 0x000fe20008000000 */
[----:B------:R-:W-:-:S12]  /*2a10*/  ULEA UR6, UR52, UR6, 0x18 ;  /* 0x0000000634067291 */ /* 0x000fd8000f8ec0ff */
.L_x_49:
[----:B------:R-:W-:Y:S02]  /*2a20*/  LEA R2, R8, UR6, 0x3 ;  /* 0x0000000608027c11 */ /* 0x000fe4000f8e18ff */
[----:B------:R-:W-:-:S03]  /*2a30*/  SHF.L.U32 R5, R9, 0x1f, RZ ;  /* 0x0000001f09057819 */ /* 0x000fc600000006ff */
[----:B------:R-:W-:Y:S01]  /*2a40*/  VIADD R4, R2, 0xe0 ;  /* 0x000000e002047836 */ /* 0x000fe20000000000 */
[----:B------:R-:W2:Y:S02]  /*2a50*/  SYNCS.PHASECHK.TRANS64.TRYWAIT P0, [R2+URZ+0xd0], R5 ;  /* 0x0000d005020075a7 */ /* 0x000ea400080011ff */
[----:B--2---:R-:W-:Y:S05]  /*2a60*/  @!P0 BRA `(.L_x_46) ;  /* 0x0000009000288947 */ /* 0x004fea0003800000 */
.L_x_178:
[----:B------:R-:W-:Y:S01]  /*2a70*/  ULEA UR4, UR5, UR6, 0x3 ;  /* 0x0000000605047291 */ /* 0x000fe2000f8e18ff */
[----:B------:R-:W-:Y:S02]  /*2a80*/  PRMT R4, RZ, 0x654, R4 ;  /* 0x00000654ff047816 */ /* 0x000fe40000000004 */
[----:B--2---:R-:W-:Y:S01]  /*2a90*/  SHF.L.U32 R5, R12, 0x1f, RZ ;  /* 0x0000001f0c057819 */ /* 0x004fe200000006ff */
[----:B------:R-:W-:Y:S01]  /*2aa0*/  UIADD3 UR7, UPT, UPT, UR4, 0x70, URZ ;  /* 0x0000007004077890 */ /* 0x000fe2000fffe0ff */
[----:B------:R2:W-:Y:S05]  /*2ab0*/  SYNCS.ARRIVE.TRANS64.RED.A1T0 RZ, [R4+URZ], RZ ;  /* 0x000000ff04ff79a7 */ /* 0x0005ea00081004ff */
[----:B------:R-:W-:Y:S01]  /*2ac0*/  IMAD.U32 R7, RZ, RZ, UR7 ;  /* 0x00000007ff077e24 */ /* 0x000fe2000f8e00ff */
[----:B------:R-:W3:Y:S04]  /*2ad0*/  SYNCS.PHASECHK.TRANS64.TRYWAIT P0, [UR4+0x80], R5 ;  /* 0x00008005ff0075a7 */ /* 0x000ee80008001104 */
[----:B------:R-:W-:Y:S01]  /*2ae0*/  PRMT R6, R0, 0x654, R7 ;  /* 0x0000065400067816 */ /* 0x000fe20000000007 */
[----:B--2---:R-:W-:Y:S01]  /*2af0*/  @!P2 IMAD.MOV.U32 R4, RZ, RZ, 0x10 ;  /* 0x00000010ff04a424 */ /* 0x004fe200078e00ff */
[----:B---3--:R-:W-:Y:S06]  /*2b00*/  @!P0 BRA `(.L_x_47) ;  /* 0x0000009000148947 */ /* 0x008fec0003800000 */
.L_x_180:
[----:B------:R-:W-:Y:S01]  /*2b10*/  ULEA UR8, UR5, UR6, 0x4 ;  /* 0x0000000605087291 */ /* 0x000fe2000f8e20ff */
[----:B------:R-:W-:Y:S01]  /*2b20*/  SEL R3, R6, R3, !P2 ;  /* 0x0000000306037207 */ /* 0x000fe20005000000 */
[----:B------:R-:W-:Y:S01]  /*2b30*/  UIADD3 UR9, UPT, UPT, UR4, 0x70, URZ ;  /* 0x0000007004097890 */ /* 0x000fe2000fffe0ff */
[----:B--2---:R-:W-:Y:S01]  /*2b40*/  LEA R2, R11, UR6, 0x3 ;  /* 0x000000060b027c11 */ /* 0x004fe2000f8e18ff */
[----:B------:R-:W-:Y:S01]  /*2b50*/  UIADD3 UR8, UPT, UPT, UR8, 0x100, URZ ;  /* 0x0000010008087890 */ /* 0x000fe2000fffe0ff */
[----:B------:R-:W-:Y:S01]  /*2b60*/  SHF.L.U32 R5, R10, 0x1f, RZ ;  /* 0x0000001f0a057819 */ /* 0x000fe200000006ff */
[----:B------:R2:W-:Y:S01]  /*2b70*/  @!P2 SYNCS.ARRIVE.TRANS64.RED RZ, [R3+URZ], R4 ;  /* 0x0000000403ffa9a7 */ /* 0x0005e200080004ff */
[----:B------:R-:W-:Y:S01]  /*2b80*/  UIADD3 UR4, UPT, UPT, UR5, 0x1, URZ ;  /* 0x0000000105047890 */ /* 0x000fe2000fffe0ff */
[----:B------:R-:W-:-:S03]  /*2b90*/  VIADD R8, R8, 0x1 ;  /* 0x0000000108087836 */ /* 0x000fc60000000000 */
[----:B------:R-:W-:Y:S02]  /*2ba0*/  UISETP.NE.AND UP0, UPT, UR4, 0x2, UPT ;  /* 0x000000020400788c */ /* 0x000fe4000bf05270 */
[----:B------:R-:W-:Y:S06]  /*2bb0*/  UGETNEXTWORKID.BROADCAST [UR8], [UR9] ;  /* 0x00000000080073ca */ /* 0x000fec0008000100 */
[----:B------:R-:W-:Y:S01]  /*2bc0*/  USEL UR7, URZ, 0x1, UP0 ;  /* 0x00000001ff077887 */ /* 0x000fe20008000000 */
[----:B------:R-:W-:Y:S01]  /*2bd0*/  ISETP.NE.AND P0, PT, R8, 0x2, PT ;  /* 0x000000020800780c */ /* 0x000fe20003f05270 */
[----:B------:R-:W-:Y:S01]  /*2be0*/  USEL UR5, UR4, URZ, UP0 ;  /* 0x000000ff04057287 */ /* 0x000fe20008000000 */
[----:B------:R-:W3:Y:S03]  /*2bf0*/  SYNCS.PHASECHK.TRANS64.TRYWAIT P1, [R2+URZ+0x70], R5 ;  /* 0x00007005020075a7 */ /* 0x000ee600080211ff */
[----:B------:R-:W-:Y:S01]  /*2c00*/  LOP3.LUT R12, R12, UR7, RZ, 0x3c, !PT ;  /* 0x000000070c0c7c12 */ /* 0x000fe2000f8e3cff */
[----:B--23--:R-:W-:Y:S07]  /*2c10*/  @!P1 BRA `(.L_x_48) ;  /* 0x0000008c00e89947 */ /* 0x00cfee0003800000 */
.L_x_181:
[C---:B------:R-:W-:Y:S01]  /*2c20*/  LEA R4, R11.reuse, UR6, 0x4 ;  /* 0x000000060b047c11 */ /* 0x040fe2000f8e20ff */
[----:B--2---:R-:W-:Y:S01]  /*2c30*/  VIADD R2, R2, 0x80 ;  /* 0x0000008002027836 */ /* 0x004fe20000000000 */
[----:B------:R-:W-:Y:S01]  /*2c40*/  SEL R8, R8, RZ, P0 ;  /* 0x000000ff08087207 */ /* 0x000fe20000000000 */
[----:B------:R-:W-:-:S03]  /*2c50*/  VIADD R11, R11, 0x1 ;  /* 0x000000010b0b7836 */ /* 0x000fc60000000000 */
[----:B------:R-:W2:Y:S01]  /*2c60*/  LDS.128 R4, [R4+0x100] ;  /* 0x0001000004047984 */ /* 0x000ea20000000c00 */
[----:B------:R-:W-:Y:S02]  /*2c70*/  PRMT R2, RZ, 0x654, R2 ;  /* 0x00000654ff027816 */ /* 0x000fe40000000002 */
[C---:B------:R-:W-:Y:S01]  /*2c80*/  ISETP.NE.AND P1, PT, R11.reuse, 0x2, PT ;  /* 0x000000020b00780c */ /* 0x040fe20003f25270 */
[----:B------:R-:W-:Y:S01]  /*2c90*/  @!PT LDS RZ, [RZ] ;  /* 0x00000000fffff984 */ /* 0x000fe20000000800 */
[----:B------:R-:W-:Y:S01]  /*2ca0*/  @!PT LDS RZ, [RZ] ;  /* 0x00000000fffff984 */ /* 0x000fe20000000800 */
[----:B------:R-:W-:Y:S01]  /*2cb0*/  @!PT LDS RZ, [RZ] ;  /* 0x00000000fffff984 */ /* 0x000fe20000000800 */
[----:B------:R-:W-:Y:S01]  /*2cc0*/  @!PT LDS RZ, [RZ] ;  /* 0x00000000fffff984 */ /* 0x000fe20000000800 */
[----:B------:R3:W-:Y:S06]  /*2cd0*/  MEMBAR.ALL.CTA ;  /* 0x0000000000007992 */ /* 0x0007ec0000008000 */
[----:B---3--:R-:W3:Y:S01]  /*2ce0*/  FENCE.VIEW.ASYNC.S ;  /* 0x00000000000073c6 */ /* 0x008ee20000000000 */
[----:B------:R-:W-:Y:S01]  /*2cf0*/  SEL R11, R11, RZ, P1 ;  /* 0x000000ff0b0b7207 */ /* 0x000fe20000800000 */
[----:B---3--:R3:W-:Y:S01]  /*2d00*/  SYNCS.ARRIVE.TRANS64.RED.A1T0 RZ, [R2+URZ], RZ ;  /* 0x000000ff02ff79a7 */ /* 0x0087e200081004ff */
[----:B--2---:R-:W-:-:S02]  /*2d10*/  LOP3.LUT P3, RZ, R6, 0x1, RZ, 0xc0, !PT ;  /* 0x0000000106ff7812 */ /* 0x004fc4000786c0ff */
[----:B------:R-:W-:-:S04]  /*2d20*/  SEL R5, RZ, 0x1, P1 ;  /* 0x00000001ff057807 */ /* 0x000fc80000800000 */
[----:B------:R-:W-:Y:S02]  /*2d30*/  LOP3.LUT R10, R10, R5, RZ, 0x3c, !PT ;  /* 0x000000050a0a7212 */ /* 0x000fe400078e3cff */
[----:B---3--:R-:W-:-:S04]  /*2d40*/  SEL R2, RZ, 0x1, P0 ;  /* 0x00000001ff027807 */ /* 0x008fc80000000000 */
[----:B------:R-:W-:Y:S01]  /*2d50*/  LOP3.LUT R9, R9, R2, RZ, 0x3c, !PT ;  /* 0x0000000209097212 */ /* 0x000fe200078e3cff */
[----:B------:R-:W-:Y:S06]  /*2d60*/  @P3 BRA `(.L_x_49) ;  /* 0xfffffffc002c3947 */ /* 0x000fec000383ffff */
[----:B------:R-:W-:Y:S01]  /*2d70*/  ULEA UR4, UR5, UR6, 0x3 ;  /* 0x0000000605047291 */ /* 0x000fe2000f8e18ff */
[----:B------:R-:W-:-:S08]  /*2d80*/  SHF.L.U32 R3, R12, 0x1f, RZ ;  /* 0x0000001f0c037819 */ /* 0x000fd000000006ff */
[----:B------:R-:W2:Y:S02]  /*2d90*/  SYNCS.PHASECHK.TRANS64 P0, [UR4+0x80], R3 ;  /* 0x00008003ff0075a7 */ /* 0x000ea40008001004 */
[----:B--2---:R-:W-:Y:S05]  /*2da0*/  @P0 BRA `(.L_x_50) ;  /* 0x0000000000080947 */ /* 0x004fea0003800000 */
[----:B------:R-:W2:Y:S02]  /*2db0*/  SYNCS.PHASECHK.TRANS64.TRYWAIT P0, [UR4+0x80], R3 ;  /* 0x00008003ff0075a7 */ /* 0x000ea40008001104 */
[----:B--2---:R-:W-:Y:S05]  /*2dc0*/  @!P0 BRA `(.L_x_51) ;  /* 0x0000008c00908947 */ /* 0x004fea0003800000 */
.L_x_50:
[----:B------:R-:W-:-:S04]  /*2dd0*/  UIADD3 UR7, UPT, UPT, UR5, 0x1, URZ ;  /* 0x0000000105077890 */ /* 0x000fc8000fffe0ff */
[----:B------:R-:W-:-:S04]  /*2de0*/  UISETP.NE.AND UP0, UPT, UR7, 0x2, UPT ;  /* 0x000000020700788c */ /* 0x000fc8000bf05270 */
[----:B------:R-:W-:Y:S02]  /*2df0*/  USEL UR8, URZ, 0x1, UP0 ;  /* 0x00000001ff087887 */ /* 0x000fe40008000000 */
[----:B------:R-:W-:-:S04]  /*2e00*/  USEL UR7, UR7, URZ, UP0 ;  /* 0x000000ff07077287 */ /* 0x000fc80008000000 */
[----:B------:R-:W-:Y:S01]  /*2e10*/  ULEA UR7, UR7, UR6, 0x3 ;  /* 0x0000000607077291 */ /* 0x000fe2000f8e18ff */
[----:B--2---:R-:W-:-:S04]  /*2e20*/  LOP3.LUT R3, R12, UR8, RZ, 0x3c, !PT ;  /* 0x000000080c037c12 */ /* 0x004fc8000f8e3cff */
[----:B------:R-:W-:-:S04]  /*2e30*/  SHF.L.U32 R0, R3, 0x1f, RZ ;  /* 0x0000001f03007819 */ /* 0x000fc800000006ff */
[----:B------:R-:W2:Y:S02]  /*2e40*/  SYNCS.PHASECHK.TRANS64 P0, [UR7+0x80], R0 ;  /* 0x00008000ff0075a7 */ /* 0x000ea40008001007 */
[----:B-12---:R-:W-:Y:S05]  /*2e50*/  @P0 EXIT ;  /* 0x000000000000094d */ /* 0x006fea0003800000 */
[----:B------:R-:W-:Y:S02]  /*2e60*/  SHF.L.U32 R3, R3, 0x1f, RZ ;  /* 0x0000001f03037819 */ /* 0x000fe400000006ff */
[----:B------:R-:W-:-:S07]  /*2e70*/  MOV R0, UR7 ;  /* 0x0000000700007c02 */ /* 0x000fce0008000f00 */
.L_x_52:
[----:B-1----:R1:W2:Y:S02]  /*2e80*/  SYNCS.PHASECHK.TRANS64.TRYWAIT P0, [R0+URZ+0x80], R3 ;  /* 0x00008003000075a7 */ /* 0x0022a400080011ff */
[----:B--2---:R-:W-:Y:S05]  /*2e90*/  @!P0 NANOSLEEP.SYNCS 0x989680 ;  /* 0x009896800000895d */ /* 0x004fea0003900000 */
[----:B------:R-:W2:Y:S02]  /*2ea0*/  @!P0 SYNCS.PHASECHK.TRANS64 P0, [R0+URZ+0x80], R3 ;  /* 0x00008003000085a7 */ /* 0x000ea400080010ff */
[----:B--2---:R-:W-:Y:S05]  /*2eb0*/  @P0 EXIT ;  /* 0x000000000000094d */ /* 0x004fea0003800000 */
[----:B------:R-:W-:Y:S05]  /*2ec0*/  BRA `(.L_x_52) ;  /* 0xfffffffc00ec7947 */ /* 0x000fea000383ffff */
.L_x_45:
[----:B------:R-:W-:Y:S05]  /*2ed0*/  BRA.U UP4, `(.L_x_53) ;  /* 0x0000001104447547 */ /* 0x000fea000b800000 */
[----:B------:R-:W-:Y:S01]  /*2ee0*/  UMOV UR4, 0x40 ;  /* 0x0000004000047882 */ /* 0x000fe20000000000 */
[----:B------:R-:W-:Y:S01]  /*2ef0*/  NOP ;  /* 0x0000000000007918 */ /* 0x000fe20000000000 */
[----:B------:R-:W-:Y:S01]  /*2f00*/  ULEA UR5, UR52, UR4, 0x18 ;  /* 0x0000000434057291 */ /* 0x000fe2000f8ec0ff */
[----:B------:R-:W-:Y:S02]  /*2f10*/  UMOV UR6, 0x400 ;  /* 0x0000040000067882 */ /* 0x000fe40000000000 */
[----:B------:R-:W-:-:S06]  /*2f20*/  ULEA UR6, UR52, UR6, 0x18 ;  /* 0x0000000634067291 */ /* 0x000fcc000f8ec0ff */
[----:B------:R-:W2:Y:S02]  /*2f30*/  LDS.U8 R0, [UR5+0x1c] ;  /* 0x00001c05ff007984 */ /* 0x000ea40008000000 */
[----:B--2---:R-:W-:-:S13]  /*2f40*/  ISETP.NE.AND P0, PT, R0, RZ, PT ;  /* 0x000000ff0000720c */ /* 0x004fda0003f05270 */
[----:B------:R-:W-:Y:S05]  /*2f50*/  @P0 BRA `(.L_x_54) ;  /* 0x0000000000580947 */ /* 0x000fea0003800000 */
[----:B------:R-:W-:-:S13]  /*2f60*/  ELECT P0, URZ, PT ;  /* 0x0000000000ff782f */ /* 0x000fda0003800000 */
[----:B------:R-:W-:Y:S05]  /*2f70*/  @!P0 BRA `(.L_x_55) ;  /* 0x0000000000608947 */ /* 0x000fea0003800000 */
[----:B------:R-:W-:Y:S01]  /*2f80*/  UMOV UR4, 0x10 ;  /* 0x0000001000047882 */ /* 0x000fe20000000000 */
[----:B------:R-:W-:Y:S01]  /*2f90*/  HFMA2 R0, -RZ, RZ, 0, 5.9604644775390625e-08 ;  /* 0x00000001ff007431 */ /* 0x000fe200000001ff */
[----:B------:R-:W-:-:S03]  /*2fa0*/  MOV R3, 0xffff ;  /* 0x0000ffff00037802 */ /* 0x000fc60000000f00 */
[----:B------:R-:W-:Y:S04]  /*2fb0*/  DEPBAR.LE SB2, 0x36 ;  /* 0x0000ad800000791a */ /* 0x000fe80000000000 */
[----:B------:R-:W2:Y:S02]  /*2fc0*/  UTCATOMSWS.FIND_AND_SET.ALIGN UP0, UR4, UR4 ;  /* 0x00000004000475e3 */ /* 0x000ea40008000800 */
[----:B--2---:R-:W-:Y:S01]  /*2fd0*/  MOV R4, UR4 ;  /* 0x0000000400047c02 */ /* 0x004fe20008000f00 */
[----:B------:R-:W-:Y:S06]  /*2fe0*/  BRA.U UP0, `(.L_x_56) ;  /* 0x0000000100187547 */ /* 0x000fec000b800000 */
.L_x_57:
[----:B------:R-:W-:Y:S05]  /*2ff0*/  NANOSLEEP 0x64 ;  /* 0x000000640000795d */ /* 0x000fea0003800000 */
[----:B------:R-:W-:-:S05]  /*3000*/  UMOV UR4, 0x10 ;  /* 0x0000001000047882 */ /* 0x000fca0000000000 */
[----:B------:R-:W-:Y:S04]  /*3010*/  DEPBAR.LE SB2, 0x36 ;  /* 0x0000ad800000791a */ /* 0x000fe80000000000 */
[----:B------:R-:W2:Y:S02]  /*3020*/  UTCATOMSWS.FIND_AND_SET.ALIGN UP0, UR4, UR4 ;  /* 0x00000004000475e3 */ /* 0x000ea40008000800 */
[----:B--2---:R-:W-:Y:S01]  /*3030*/  MOV R4, UR4 ;  /* 0x0000000400047c02 */ /* 0x004fe20008000f00 */
[----:B------:R-:W-:Y:S05]  /*3040*/  BRA.U !UP0, `(.L_x_57) ;  /* 0xfffffffd08e87547 */ /* 0x000fea000b83ffff */
.L_x_56:
[-C--:B------:R-:W-:Y:S02]  /*3050*/  SHF.L.U32 R3, R3, R4.reuse, RZ ;  /* 0x0000000403037219 */ /* 0x080fe400000006ff */
[----:B------:R-:W-:Y:S01]  /*3060*/  SHF.L.U32 R0, R0, R4, RZ ;  /* 0x0000000400007219 */ /* 0x000fe200000006ff */
[----:B------:R-:W-:Y:S02]  /*3070*/  IMAD.SHL.U32 R4, R4, 0x20, RZ ;  /* 0x0000002004047824 */ /* 0x000fe400078e00ff */
[----:B------:R2:W-:Y:S04]  /*3080*/  ATOMS.OR RZ, [UR5+0x14], R3 ;  /* 0x00001403ffff798c */ /* 0x0005e8000b000005 */
[----:B------:R2:W-:Y:S04]  /*3090*/  ATOMS.OR RZ, [UR5+0x18], R0 ;  /* 0x00001800ffff798c */ /* 0x0005e8000b000005 */
[----:B------:R2:W-:Y:S01]  /*30a0*/  STS [UR6+0x120], R4 ;  /* 0x00012004ff007988 */ /* 0x0005e20008000806 */
[----:B------:R-:W-:Y:S05]  /*30b0*/  BRA `(.L_x_55) ;  /* 0x0000000000107947 */ /* 0x000fea0003800000 */
.L_x_54:
[----:B------:R-:W-:Y:S02]  /*30c0*/  MOV R0, 0xffffffff ;  /* 0xffffffff00007802 */ /* 0x000fe40000000f00 */
[----:B------:R-:W-:-:S03]  /*30d0*/  MOV R4, 0x3100 ;  /* 0x0000310000047802 */ /* 0x000fc60000000f00 */
[----:B------:R2:W-:Y:S04]  /*30e0*/  STS [UR6+0x120], R0 ;  /* 0x00012000ff007988 */ /* 0x0005e80008000806 */
[----:B-12--5:R-:W-:Y:S05]  /*30f0*/  CALL.REL.NOINC `($__internal_1_$__cuda_sm10x_tcgen05_guardrail_trap_phase_invalid_during_alloc) ;  /* 0x00000094008c7944 */ /* 0x026fea0003c00000 */
.L_x_55:
[----:B------:R-:W-:Y:S05]  /*3100*/  WARPSYNC.ALL ;  /* 0x0000000000007948 */ /* 0x000fea0003800000 */
[----:B------:R-:W3:Y:S01]  /*3110*/  S2UR UR4, SR_CgaCtaId ;  /* 0x00000000000479c3 */ /* 0x000ee20000008800 */
[----:B------:R-:W-:Y:S01]  /*3120*/  UMOV UR41, 0x400 ;  /* 0x0000040000297882 */ /* 0x000fe20000000000 */
[----:B------:R-:W-:-:S06]  /*3130*/  NOP ;  /* 0x0000000000007918 */ /* 0x000fcc0000000000 */
[----:B------:R-:W-:Y:S06]  /*3140*/  BAR.ARV 0x6, 0xa0 ;  /* 0x0182800000007b1d */ /* 0x000fec0000002000 */
[----:B------:R-:W4:Y:S01]  /*3150*/  LDCU UR6, c[0x0][0x38c] ;  /* 0x00007180ff0677ac */ /* 0x000f220008000800 */
[----:B------:R-:W-:Y:S01]  /*3160*/  LOP3.LUT R2, R2, 0xffff, RZ, 0xc0, !PT ;  /* 0x0000ffff02027812 */ /* 0x000fe200078ec0ff */
[----:B------:R-:W-:Y:S01]  /*3170*/  IMAD.MOV.U32 R11, RZ, RZ, 0x1 ;  /* 0x00000001ff0b7424 */ /* 0x000fe200078e00ff */
[----:B------:R-:W-:Y:S01]  /*3180*/  CS2R R8, SRZ ;  /* 0x0000000000087805 */ /* 0x000fe2000001ff00 */
[----:B------:R-:W1:Y:S01]  /*3190*/  LDCU UR7, c[0x0][0x38c] ;  /* 0x00007180ff0777ac */ /* 0x000e620008000800 */
[----:B------:R-:W-:Y:S01]  /*31a0*/  R2UR UR42, R2 ;  /* 0x00000000022a72ca */ /* 0x000fe200000e0000 */
[----:B------:R-:W-:Y:S01]  /*31b0*/  IMAD.MOV.U32 R10, RZ, RZ, RZ ;  /* 0x000000ffff0a7224 */ /* 0x000fe200078e00ff */
[----:B------:R-:W-:Y:S01]  /*31c0*/  UMOV UR45, URZ ;  /* 0x000000ff002d7c82 */ /* 0x000fe20008000000 */
[----:B------:R-:W-:Y:S01]  /*31d0*/  UMOV UR39, URZ ;  /* 0x000000ff00277c82 */ /* 0x000fe20008000000 */
[----:B---3--:R-:W-:Y:S01]  /*31e0*/  ULEA UR41, UR4, UR41, 0x18 ;  /* 0x0000002904297291 */ /* 0x008fe2000f8ec0ff */
[----:B------:R-:W-:Y:S01]  /*31f0*/  UMOV UR62, 0x0 ;  /* 0x00000000003e7882 */ /* 0x000fe20000000000 */
[----:B------:R-:W-:-:S02]  /*3200*/  UMOV UR63, 0x4400910 ;  /* 0x04400910003f7882 */ /* 0x000fc40000000000 */
[----:B------:R-:W-:Y:S02]  /*3210*/  UIADD3 UR5, UPT, UPT, UR41, 0x8800, URZ ;  /* 0x0000880029057890 */ /* 0x000fe4000fffe0ff */
[----:B------:R-:W-:Y:S02]  /*3220*/  UIADD3 UR4, UPT, UPT, UR41, 0x10800, URZ ;  /* 0x0001080029047890 */ /* 0x000fe4000fffe0ff */
[----:B----4-:R-:W-:Y:S01]  /*3230*/  UIADD3 UR6, UPT, UPT, UR6, 0x3f, URZ ;  /* 0x0000003f06067890 */ /* 0x010fe2000fffe0ff */
[----:B--2---:R-:W2:Y:S01]  /*3240*/  LDS R0, [UR41+0x120] ;  /* 0x00012029ff007984 */ /* 0x004ea20008000800 */
[----:B------:R-:W-:Y:S02]  /*3250*/  USHF.R.U32.HI UR5, URZ, 0x4, UR5 ;  /* 0x00000004ff057899 */ /* 0x000fe40008011605 */
[----:B------:R-:W-:Y:S02]  /*3260*/  USHF.R.S32.HI UR47, URZ, 0x1f, UR6 ;  /* 0x0000001fff2f7899 */ /* 0x000fe40008011406 */
[----:B------:R-:W-:-:S02]  /*3270*/  USHF.R.U32.HI UR4, URZ, 0x4, UR4 ;  /* 0x00000004ff047899 */ /* 0x000fc40008011604 */
[----:B------:R-:W-:Y:S02]  /*3280*/  ULEA.HI UR47, UR47, UR6, URZ, 0x6 ;  /* 0x000000062f2f7291 */ /* 0x000fe4000f8f30ff */
[----:B------:R-:W-:Y:S02]  /*3290*/  ULOP3.LUT UR5, UR5, 0x3fff, URZ, 0xc0, !UPT ;  /* 0x00003fff05057892 */ /* 0x000fe4000f8ec0ff */
[----:B------:R-:W-:Y:S02]  /*32a0*/  USHF.R.S32.HI UR47, URZ, 0x6, UR47 ;  /* 0x00000006ff2f7899 */ /* 0x000fe4000801142f */
[----:B------:R-:W-:Y:S02]  /*32b0*/  ULOP3.LUT UR4, UR4, 0x3fff, URZ, 0xc0, !UPT ;  /* 0x00003fff04047892 */ /* 0x000fe4000f8ec0ff */
[----:B------:R-:W-:Y:S01]  /*32c0*/  UISETP.LT.AND UP0, UPT, UR47, 0x1, UPT ;  /* 0x000000012f00788c */ /* 0x000fe2000bf01270 */
[----:B------:R-:W-:Y:S01]  /*32d0*/  UMOV UR60, 0x0 ;  /* 0x00000000003c7882 */ /* 0x000fe20000000000 */
[----:B------:R-:W-:-:S02]  /*32e0*/  UMOV UR61, 0x4400910 ;  /* 0x04400910003d7882 */ /* 0x000fc40000000000 */
[----:B------:R-:W-:Y:S01]  /*32f0*/  USEL UR64, UR47, 0x1, !UP0 ;  /* 0x000000012f407887 */ /* 0x000fe2000c000000 */
[----:B------:R-:W-:Y:S01]  /*3300*/  UMOV UR58, 0x0 ;  /* 0x00000000003a7882 */ /* 0x000fe20000000000 */
[----:B------:R-:W-:Y:S01]  /*3310*/  UMOV UR59, 0x4400910 ;  /* 0x04400910003b7882 */ /* 0x000fe20000000000 */
[----:B------:R-:W-:Y:S01]  /*3320*/  UMOV UR56, 0x0 ;  /* 0x0000000000387882 */ /* 0x000fe20000000000 */
[----:B------:R-:W-:Y:S01]  /*3330*/  UMOV UR57, 0x4400910 ;  /* 0x0440091000397882 */ /* 0x000fe20000000000 */
[----:B------:R-:W-:Y:S01]  /*3340*/  UMOV UR54, 0x0 ;  /* 0x0000000000367882 */ /* 0x000fe20000000000 */
[----:B------:R-:W-:Y:S01]  /*3350*/  UMOV UR55, 0x4400910 ;  /* 0x0440091000377882 */ /* 0x000fe20000000000 */
[----:B------:R-:W-:Y:S01]  /*3360*/  UMOV UR52, 0x0 ;  /* 0x0000000000347882 */ /* 0x000fe20000000000 */
[----:B------:R-:W-:Y:S01]  /*3370*/  UMOV UR53, 0x4400910 ;  /* 0x0440091000357882 */ /* 0x000fe20000000000 */
[----:B------:R-:W-:Y:S02]  /*3380*/  ULOP3.LUT UR43, UR5, 0x10000, URZ, 0xfc, !UPT ;  /* 0x00010000052b7892 */ /* 0x000fe4000f8efcff */
[----:B------:R-:W-:-:S02]  /*3390*/  ULOP3.LUT UR44, UR4, 0x10000, URZ, 0xfc, !UPT ;  /* 0x00010000042c7892 */ /* 0x000fc4000f8efcff */
[----:B------:R-:W-:Y:S02]  /*33a0*/  UIADD3 UR64, UPT, UPT, -UR64, URZ, URZ ;  /* 0x000000ff40407290 */ /* 0x000fe4000fffe1ff */
[----:B-1----:R-:W-:Y:S01]  /*33b0*/  UISETP.GE.AND UP4, UPT, UR7, 0x1, UPT ;  /* 0x000000010700788c */ /* 0x002fe2000bf86270 */
[----:B------:R-:W-:Y:S01]  /*33c0*/  UMOV UR50, 0x0 ;  /* 0x0000000000327882 */ /* 0x000fe20000000000 */
[----:B------:R-:W-:Y:S01]  /*33d0*/  UMOV UR51, 0x4400910 ;  /* 0x0440091000337882 */ /* 0x000fe20000000000 */
[----:B------:R-:W-:Y:S01]  /*33e0*/  UMOV UR48, 0x0 ;  /* 0x0000000000307882 */ /* 0x000fe20000000000 */
[----:B--2---:R-:W-:Y:S01]  /*33f0*/  R2UR UR65, R0 ;  /* 0x00000000004172ca */ /* 0x004fe200000e0000 */
[----:B------:R-:W-:-:S14]  /*3400*/  UMOV UR49, 0x4400910 ;  /* 0x0440091000317882 */ /* 0x000fdc0000000000 */
.L_x_64:
[----:B------:R-:W-:Y:S02]  /*3410*/  LEA R0, R10, UR41, 0x3 ;  /* 0x000000290a007c11 */ /* 0x000fe4000f8e18ff */
[----:B------:R-:W-:Y:S02]  /*3420*/  SHF.L.U32 R5, R9, 0x1f, RZ ;  /* 0x0000001f09057819 */ /* 0x000fe400000006ff */
[----:B------:R-:W-:Y:S01]  /*3430*/  PLOP3.LUT P0, PT, PT, PT, UP4, 0x80, 0x8 ;  /* 0x000000000008781c */ /* 0x000fe20003f0f048 */
[----:B------:R-:W-:Y:S01]  /*3440*/  VIADD R3, R0, 0x80 ;  /* 0x0000008000037836 */ /* 0x000fe20000000000 */
[----:B-1----:R-:W1:Y:S02]  /*3450*/  SYNCS.PHASECHK.TRANS64.TRYWAIT P1, [R0+URZ+0x70], R5 ;  /* 0x00007005000075a7 */ /* 0x002e6400080211ff */
[----:B-1-3--:R-:W-:Y:S09]  /*3460*/  @!P1 BRA `(.L_x_58) ;  /* 0x0000008800009947 */ /* 0x00aff20003800000 */
.L_x_183:
[----:B------:R-:W-:Y:S01]  /*3470*/  LEA R4, R10, UR41, 0x4 ;  /* 0x000000290a047c11 */ /* 0x000fe2000f8e20ff */
[----:B------:R-:W-:Y:S01]  /*3480*/  @UP4 ULEA UR4, UR39, UR41, 0x3 ;  /* 0x0000002927044291 */ /* 0x000fe2000f8e18ff */
[----:B------:R-:W-:Y:S01]  /*3490*/  PLOP3.LUT P2, PT, PT, PT, PT, 0x80, 0x8 ;  /* 0x000000000008781c */ /* 0x000fe20003f4f070 */
[----:B------:R-:W-:Y:S01]  /*34a0*/  ULEA UR46, UR45, UR41, 0x3 ;  /* 0x000000292d2e7291 */ /* 0x000fe2000f8e18ff */
[----:B------:R-:W-:Y:S02]  /*34b0*/  PRMT R3, RZ, 0x654, R3 ;  /* 0x00000654ff037816 */ /* 0x000fe40000000003 */
[----:B-1----:R-:W1:Y:S01]  /*34c0*/  LDS.128 R4, [R4+0x100] ;  /* 0x0001000004047984 */ /* 0x002e620000000c00 */
[----:B------:R-:W-:Y:S02]  /*34d0*/  @P0 SHF.L.U32 R2, R8, 0x1f, RZ ;  /* 0x0000001f08020819 */ /* 0x000fe400000006ff */
[----:B------:R-:W-:Y:S01]  /*34e0*/  SHF.L.U32 R0, R11, 0x1f, RZ ;  /* 0x0000001f0b007819 */ /* 0x000fe200000006ff */
[----:B------:R-:W-:Y:S01]  /*34f0*/  @!PT LDS RZ, [RZ] ;  /* 0x00000000fffff984 */ /* 0x000fe20000000800 */
[----:B------:R-:W-:Y:S01]  /*3500*/  @!PT LDS RZ, [RZ] ;  /* 0x00000000fffff984 */ /* 0x000fe20000000800 */
[----:B------:R-:W-:Y:S01]  /*3510*/  @!PT LDS RZ, [RZ] ;  /* 0x00000000fffff984 */ /* 0x000fe20000000800 */
[----:B------:R-:W-:Y:S01]  /*3520*/  @!PT LDS RZ, [RZ] ;  /* 0x00000000fffff984 */ /* 0x000fe20000000800 */
[----:B------:R2:W-:Y:S06]  /*3530*/  MEMBAR.ALL.CTA ;  /* 0x0000000000007992 */ /* 0x0005ec0000008000 */
[----:B--2---:R-:W2:Y:S02]  /*3540*/  FENCE.VIEW.ASYNC.S ;  /* 0x00000000000073c6 */ /* 0x004ea40000000000 */
[----:B--2---:R2:W-:Y:S01]  /*3550*/  SYNCS.ARRIVE.TRANS64.RED.A1T0 RZ, [R3+URZ], RZ ;  /* 0x000000ff03ff79a7 */ /* 0x0045e200081004ff */
[----:B------:R2:W3:Y:S01]  /*3560*/  @P0 SYNCS.PHASECHK.TRANS64.TRYWAIT P2, [UR4], R2 ;  /* 0x00000002ff0005a7 */ /* 0x0004e20008041104 */
[----:B------:R-:W-:Y:S01]  /*3570*/  ULEA.HI UR4, UR45, UR45, URZ, 0x1 ;  /* 0x0000002d2d047291 */ /* 0x000fe2000f8f08ff */
[----:B-1----:R-:W-:-:S03]  /*3580*/  LOP3.LUT P1, RZ, R6, 0x1, RZ, 0xc0, !PT ;  /* 0x0000000106ff7812 */ /* 0x002fc6000782c0ff */
[----:B------:R-:W-:Y:S02]  /*3590*/  USHF.L.U32 UR5, UR4, 0x7, URZ ;  /* 0x0000000704057899 */ /* 0x000fe400080006ff */
[----:B------:R-:W-:Y:S02]  /*35a0*/  ULOP3.LUT UR36, UR4, 0xffe, URZ, 0xc0, !UPT ;  /* 0x00000ffe04247892 */ /* 0x000fe4000f8ec0ff */
[----:B------:R-:W-:Y:S02]  /*35b0*/  ULOP3.LUT UR4, UR5, 0xffffff00, URZ, 0xc0, !UPT ;  /* 0xffffff0005047892 */ /* 0x000fe4000f8ec0ff */
[----:B------:R-:W-:Y:S02]  /*35c0*/  UIADD3 UR36, UPT, UPT, -UR36, UR45, URZ ;  /* 0x0000002d24247290 */ /* 0x000fe4000fffe1ff */
[----:B------:R-:W-:Y:S01]  /*35d0*/  UIADD3 UR4, UPT, UPT, UR65, UR4, URZ ;  /* 0x0000000441047290 */ /* 0x000fe2000fffe0ff */
[----:B------:R-:W1:Y:S03]  /*35e0*/  SYNCS.PHASECHK.TRANS64.TRYWAIT P0, [UR46+0xb0], R0 ;  /* 0x0000b000ff0075a7 */ /* 0x000e66000800112e */
[----:B------:R-:W-:Y:S01]  /*35f0*/  ULEA UR36, UR36, UR4, 0x14 ;  /* 0x0000000424247291 */ /* 0x000fe2000f8ea0ff */
[----:B-123--:R-:W-:Y:S11]  /*3600*/  @!P0 BRA `(.L_x_59) ;  /* 0x0000008400ac8947 */ /* 0x00eff60003800000 */
.L_x_185:
[----:B------:R-:W-:Y:S01]  /*3610*/  IADD3 R10, PT, PT, R10, 0x1, RZ ;  /* 0x000000010a0a7810 */ /* 0x000fe20007ffe0ff */
[----:B------:R-:W-:Y:S06]  /*3620*/  BRA.U !UP4, `(.L_x_60) ;  /* 0x000000050c107547 */ /* 0x000fec000b800000 */
[----:B------:R-:W-:Y:S01]  /*3630*/  UPLOP3.LUT UP2, UPT, UPT, UPT, UPT, 0x40, 0x4 ;  /* 0x000000000004789c */ /* 0x000fe20003f4e870 */
[----:B------:R-:W-:Y:S01]  /*3640*/  UMOV UR38, UR64 ;  /* 0x0000004000267c82 */ /* 0x000fe20008000000 */
[----:B------:R-:W-:Y:S01]  /*3650*/  UMOV UR37, UR47 ;  /* 0x0000002f00257c82 */ /* 0x000fe20008000000 */
[----:B------:R-:W-:-:S08]  /*3660*/  UMOV UR5, UR39 ;  /* 0x0000002700057c82 */ /* 0x000fd00008000000 */
.L_x_63:
[----:B------:R-:W-:Y:S02]  /*3670*/  UIADD3 UR38, UPT, UPT, UR38, 0x1, URZ ;  /* 0x0000000126267890 */ /* 0x000fe4000fffe0ff */
[----:B------:R-:W-:Y:S02]  /*3680*/  ULEA UR7, UR5, UR41, 0x3 ;  /* 0x0000002905077291 */ /* 0x000fe4000f8e18ff */
[----:B------:R-:W-:Y:S01]  /*3690*/  UISETP.NE.AND UP3, UPT, UR38, URZ, UPT ;  /* 0x000000ff2600728c */ /* 0x000fe2000bf65270 */
[----:B--23--:R-:W-:Y:S10]  /*36a0*/  @P2 BRA `(.L_x_61) ;  /* 0x00000000000c2947 */ /* 0x00cff40003800000 */
[----:B-1----:R-:W-:Y:S04]  /*36b0*/  SHF.L.U32 R3, R8, 0x1f, RZ ;  /* 0x0000001f08037819 */ /* 0x002fe800000006ff */
[----:B------:R-:W1:Y:S02]  /*36c0*/  SYNCS.PHASECHK.TRANS64.TRYWAIT P0, [UR7], R3 ;  /* 0x00000003ff0075a7 */ /* 0x000e640008001107 */
[----:B-1----:R-:W-:Y:S05]  /*36d0*/  @!P0 BRA `(.L_x_62) ;  /* 0x0000008400908947 */ /* 0x002fea0003800000 */
.L_x_61:
[----:B------:R-:W-:Y:S01]  /*36e0*/  UISETP.NE.AND UP0, UPT, UR37, 0x1, UPT ;  /* 0x000000012500788c */ /* 0x000fe2000bf05270 */
[----:B------:R-:W-:Y:S01]  /*36f0*/  PLOP3.LUT P2, PT, PT, PT, PT, 0x80, 0x8 ;  /* 0x000000000008781c */ /* 0x000fe20003f4f070 */
[----:B------:R-:W-:Y:S02]  /*3700*/  UIADD3 UR4, UPT, UPT, UR5, 0x1, URZ ;  /* 0x0000000105047890 */ /* 0x000fe4000fffe0ff */
[----:B------:R-:W-:Y:S02]  /*3710*/  UIADD3 UR40, UPT, UPT, UR7, 0x10, URZ ;  /* 0x0000001007287890 */ /* 0x000fe4000fffe0ff */
[----:B------:R-:W-:Y:S01]  /*3720*/  UISETP.NE.AND UP1, UPT, UR4, 0x2, UPT ;  /* 0x000000020400788c */ /* 0x000fe2000bf25270 */
[----:B------:R-:W-:Y:S01]  /*3730*/  PLOP3.LUT P0, PT, PT, PT, UP0, 0x80, 0x8 ;  /* 0x000000000008781c */ /* 0x000fe20003f0f008 */
[----:B------:R-:W-:Y:S02]  /*3740*/  UIADD3 UR37, UPT, UPT, UR37, -0x1, URZ ;  /* 0xffffffff25257890 */ /* 0x000fe4000fffe0ff */
[----:B------:R-:W-:Y:S02]  /*3750*/  USEL UR6, URZ, 0x1, UP1 ;  /* 0x00000001ff067887 */ /* 0x000fe40008800000 */
[----:B------:R-:W-:Y:S01]  /*3760*/  USEL UR39, UR4, URZ, UP1 ;  /* 0x000000ff04277287 */ /* 0x000fe20008800000 */
[----:B------:R-:W-:Y:S01]  /*3770*/  UMOV UR7, 0x40004040 ;  /* 0x4000404000077882 */ /* 0x000fe20000000000 */
[----:B------:R-:W-:Y:S02]  /*3780*/  UMOV UR35, 0x40004040 ;  /* 0x4000404000237882 */ /* 0x000fe40000000000 */
[----:B------:R-:W-:Y:S01]  /*3790*/  @UP0 ULEA UR4, UR39, UR41, 0x3 ;  /* 0x0000002927040291 */ /* 0x000fe2000f8e18ff */
[----:B------:R-:W-:Y:S01]  /*37a0*/  LOP3.LUT R8, R8, UR6, RZ, 0x3c, !PT ;  /* 0x0000000608087c12 */ /* 0x000fe2000f8e3cff */
[----:B------:R-:W-:Y:S01]  /*37b0*/  ULEA UR6, UR5, UR44, 0xc ;  /* 0x0000002c05067291 */ /* 0x000fe2000f8e60ff */
[----:B------:R-:W-:Y:S02]  /*37c0*/  UMOV UR33, 0x40004040 ;  /* 0x4000404000217882 */ /* 0x000fe40000000000 */
[----:B-1----:R-:W-:Y:S01]  /*37d0*/  @P0 SHF.L.U32 R0, R8, 0x1f, RZ ;  /* 0x0000001f08000819 */ /* 0x002fe200000006ff */
[----:B------:R-:W-:Y:S02]  /*37e0*/  UIADD3 UR34, UPT, UPT, UR6, 0x2, URZ ;  /* 0x0000000206227890 */ /* 0x000fe4000fffe0ff */
[----:B------:R-:W-:Y:S01]  /*37f0*/  UIADD3 UR30, UPT, UPT, UR6, 0x4, URZ ;  /* 0x00000004061e7890 */ /* 0x000fe2000fffe0ff */
[----:B------:R2:W3:Y:S01]  /*3800*/  @P0 SYNCS.PHASECHK.TRANS64.TRYWAIT P2, [UR4], R0 ;  /* 0x00000000ff0005a7 */ /* 0x0004e20008041104 */
[----:B------:R-:W-:Y:S02]  /*3810*/  ULEA UR4, UR5, UR43, 0xa ;  /* 0x0000002b05047291 */ /* 0x000fe4000f8e50ff */
[----:B------:R-:W-:Y:S02]  /*3820*/  UIADD3 UR26, UPT, UPT, UR6, 0x6, URZ ;  /* 0x00000006061a7890 */ /* 0x000fe4000fffe0ff */
        /* <DEDUP_REMOVED lines=10> */
[----:B------:R-:W-:Y:S01]  /*38d0*/  UIADD3 UR8, UPT, UPT, UR4, 0x206, URZ ;  /* 0x0000020604087890 */ /* 0x000fe2000fffe0ff */
[----:B------:R-:W-:Y:S01]  /*38e0*/  UMOV UR5, 0x40004040 ;  /* 0x4000404000057882 */ /* 0x000fe20000000000 */
[----:B------:R-:W-:Y:S01]  /*38f0*/  UMOV UR31, 0x40004040 ;  /* 0x40004040001f7882 */ /* 0x000fe20000000000 */
[----:B------:R1:W-:Y:S01]  /*3900*/  UTCHMMA gdesc[UR4], gdesc[UR6], tmem[UR36], tmem[UR62], idesc[UR63], UP2 ;  /* 0x00ff3e06040075ea */ /* 0x0003e20009000024 */
[----:B------:R-:W-:Y:S01]  /*3910*/  UPLOP3.LUT UP2, UPT, UPT, UPT, UPT, 0x80, 0x8 ;  /* 0x000000000008789c */ /* 0x000fe20003f4f070 */
[----:B------:R2:W-:Y:S01]  /*3920*/  UTCHMMA gdesc[UR32], gdesc[UR34], tmem[UR36], tmem[UR60], idesc[UR61], UPT ;  /* 0x00ff3c22200075ea */ /* 0x0005e2000b800024 */
[----:B------:R-:W-:Y:S01]  /*3930*/  UMOV UR29, 0x40004040 ;  /* 0x40004040001d7882 */ /* 0x000fe20000000000 */
[----:B------:R-:W-:Y:S01]  /*3940*/  UMOV UR27, 0x40004040 ;  /* 0x40004040001b7882 */ /* 0x000fe20000000000 */
        /* <DEDUP_REMOVED lines=12> */
[----:B------:R-:W-:Y:S01]  /*3a10*/  UMOV UR9, 0x40004040 ;  /* 0x4000404000097882 */ /* 0x000fe20000000000 */
[----:B------:R2:W-:Y:S01]  /*3a20*/  UTCHMMA gdesc[UR12], gdesc[UR14], tmem[UR36], tmem[UR50], idesc[UR51], UPT ;  /* 0x00ff320e0c0075ea */ /* 0x0005e2000b800024 */
[----:B------:R2:W-:Y:S01]  /*3a30*/  UTCHMMA gdesc[UR8], gdesc[UR10], tmem[UR36], tmem[UR48], idesc[UR49], UPT ;  /* 0x00ff300a080075ea */ /* 0x0005e2000b800024 */
[----:B------:R2:W-:Y:S01]  /*3a40*/  UTCBAR.MULTICAST [UR40], URZ, UR42 ;  /* 0x000000ff280073e9 */ /* 0x0005e2000800082a */
[----:B-1----:R-:W-:Y:S01]  /*3a50*/  UMOV UR5, UR39 ;  /* 0x0000002700057c82 */ /* 0x002fe20008000000 */
[----:B------:R-:W-:Y:S05]  /*3a60*/  BRA.U UP3, `(.L_x_63) ;  /* 0xfffffffd03007547 */ /* 0x000fea000b83ffff */
.L_x_60:
[----:B------:R-:W-:Y:S01]  /*3a70*/  UIADD3 UR4, UPT, UPT, UR45, 0x1, URZ ;  /* 0x000000012d047890 */ /* 0x000fe2000fffe0ff */
[C---:B------:R-:W-:Y:S01]  /*3a80*/  ISETP.NE.AND P0, PT, R10.reuse, 0x2, PT ;  /* 0x000000020a00780c */ /* 0x040fe20003f05270 */
[----:B------:R-:W-:Y:S02]  /*3a90*/  UIADD3 UR5, UPT, UPT, UR46, 0x90, URZ ;  /* 0x000000902e057890 */ /* 0x000fe4000fffe0ff */
[----:B------:R-:W-:Y:S01]  /*3aa0*/  UISETP.NE.AND UP0, UPT, UR4, 0x4, UPT ;  /* 0x000000040400788c */ /* 0x000fe2000bf05270 */
[----:B-12---:R-:W-:Y:S02]  /*3ab0*/  SEL R0, RZ, 0x1, P0 ;  /* 0x00000001ff007807 */ /* 0x006fe40000000000 */
[----:B------:R-:W-:Y:S01]  /*3ac0*/  SEL R10, R10, RZ, P0 ;  /* 0x000000ff0a0a7207 */ /* 0x000fe20000000000 */
[----:B------:R-:W-:Y:S01]  /*3ad0*/  USEL UR6, URZ, 0x1, UP0 ;  /* 0x00000001ff067887 */ /* 0x000fe20008000000 */
[----:B------:R-:W-:Y:S01]  /*3ae0*/  LOP3.LUT R9, R9, R0, RZ, 0x3c, !PT ;  /* 0x0000000009097212 */ /* 0x000fe200078e3cff */
[----:B------:R-:W-:Y:S01]  /*3af0*/  USEL UR45, UR4, URZ, UP0 ;  /* 0x000000ff042d7287 */ /* 0x000fe20008000000 */
[----:B------:R1:W-:Y:S03]  /*3b00*/  UTCBAR [UR5], URZ ;  /* 0x000000ff050073e9 */ /* 0x0003e600080000ff */
[----:B------:R-:W-:Y:S01]  /*3b10*/  LOP3.LUT R11, R11, UR6, RZ, 0x3c, !PT ;  /* 0x000000060b0b7c12 */ /* 0x000fe2000f8e3cff */
[----:B------:R-:W-:Y:S07]  /*3b20*/  @P1 BRA `(.L_x_64) ;  /* 0xfffffff800381947 */ /* 0x000fee000383ffff */
[----:B------:R-:W2:Y:S01]  /*3b30*/  S2UR UR8, SR_CgaCtaId ;  /* 0x00000000000879c3 */ /* 0x000ea20000008800 */
[----:B------:R-:W-:Y:S01]  /*3b40*/  ELECT P0, URZ, PT ;  /* 0x0000000000ff782f */ /* 0x000fe20003800000 */
[----:B------:R-:W-:Y:S01]  /*3b50*/  IMAD.MOV.U32 R0, RZ, RZ, 0x1 ;  /* 0x00000001ff007424 */ /* 0x000fe200078e00ff */
[----:B------:R-:W-:Y:S01]  /*3b60*/  UIADD3 UR41, UPT, UPT, UR41, 0xb0, URZ ;  /* 0x000000b029297890 */ /* 0x000fe2000fffe0ff */
[----:B------:R-:W-:Y:S01]  /*3b70*/  SHF.L.U32 R3, R11, 0x1f, RZ ;  /* 0x0000001f0b037819 */ /* 0x000fe200000006ff */
[----:B------:R-:W-:-:S03]  /*3b80*/  UMOV UR4, 0x40 ;  /* 0x0000004000047882 */ /* 0x000fc60000000000 */
[----:B------:R-:W-:Y:S01]  /*3b90*/  UVIRTCOUNT.DEALLOC.SMPOOL 0x80 ;  /* 0x000000800000784c */ /* 0x000fe20000000000 */
[----:B--2---:R-:W-:Y:S02]  /*3ba0*/  ULEA UR8, UR8, UR4, 0x18 ;  /* 0x0000000408087291 */ /* 0x004fe4000f8ec0ff */
[----:B------:R-:W-:-:S07]  /*3bb0*/  ULEA UR4, UR45, UR41, 0x3 ;  /* 0x000000292d047291 */ /* 0x000fce000f8e18ff */
[----:B------:R2:W-:Y:S02]  /*3bc0*/  @P0 STS.U8 [UR8+0x1c], R0 ;  /* 0x00001c00ff000988 */ /* 0x0005e40008000008 */
[----:B------:R-:W4:Y:S02]  /*3bd0*/  SYNCS.PHASECHK.TRANS64.TRYWAIT P0, [UR4], R3 ;  /* 0x00000003ff0075a7 */ /* 0x000f240008001104 */
[----:B--2-4-:R-:W-:Y:S05]  /*3be0*/  @!P0 BRA `(.L_x_65) ;  /* 0x0000008000648947 */ /* 0x014fea0003800000 */
.L_x_188:
[----:B------:R-:W-:-:S04]  /*3bf0*/  UIADD3 UR4, UPT, UPT, UR45, 0x1, URZ ;  /* 0x000000012d047890 */ /* 0x000fc8000fffe0ff */
[----:B------:R-:W-:-:S04]  /*3c00*/  UISETP.NE.AND UP0, UPT, UR4, 0x4, UPT ;  /* 0x000000040400788c */ /* 0x000fc8000bf05270 */
[----:B------:R-:W-:Y:S02]  /*3c10*/  USEL UR6, URZ, 0x1, UP0 ;  /* 0x00000001ff067887 */ /* 0x000fe40008000000 */
[----:B------:R-:W-:-:S04]  /*3c20*/  USEL UR4, UR4, URZ, UP0 ;  /* 0x000000ff04047287 */ /* 0x000fc80008000000 */
[----:B-1----:R-:W-:Y:S01]  /*3c30*/  ULEA UR5, UR4, UR41, 0x3 ;  /* 0x0000002904057291 */ /* 0x002fe2000f8e18ff */
[----:B------:R-:W-:-:S04]  /*3c40*/  LOP3.LUT R2, R11, UR6, RZ, 0x3c, !PT ;  /* 0x000000060b027c12 */ /* 0x000fc8000f8e3cff */
[----:B--2---:R-:W-:-:S04]  /*3c50*/  SHF.L.U32 R3, R2, 0x1f, RZ ;  /* 0x0000001f02037819 */ /* 0x004fc800000006ff */
[----:B------:R-:W1:Y:S02]  /*3c60*/  SYNCS.PHASECHK.TRANS64.TRYWAIT P0, [UR5], R3 ;  /* 0x00000003ff0075a7 */ /* 0x000e640008001105 */
[----:B-1----:R-:W-:Y:S05]  /*3c70*/  @!P0 BRA `(.L_x_66) ;  /* 0x0000008000588947 */ /* 0x002fea0003800000 */
.L_x_190:
[----:B------:R-:W-:-:S04]  /*3c80*/  UIADD3 UR4, UPT, UPT, UR4, 0x1, URZ ;  /* 0x0000000104047890 */ /* 0x000fc8000fffe0ff */
[----:B------:R-:W-:-:S04]  /*3c90*/  UISETP.NE.AND UP0, UPT, UR4, 0x4, UPT ;  /* 0x000000040400788c */ /* 0x000fc8000bf05270 */
[----:B------:R-:W-:Y:S02]  /*3ca0*/  USEL UR6, URZ, 0x1, UP0 ;  /* 0x00000001ff067887 */ /* 0x000fe40008000000 */
[----:B------:R-:W-:-:S04]  /*3cb0*/  USEL UR4, UR4, URZ, UP0 ;  /* 0x000000ff04047287 */ /* 0x000fc80008000000 */
[----:B------:R-:W-:Y:S01]  /*3cc0*/  ULEA UR5, UR4, UR41, 0x3 ;  /* 0x0000002904057291 */ /* 0x000fe2000f8e18ff */
[----:B------:R-:W-:-:S04]  /*3cd0*/  LOP3.LUT R2, R2, UR6, RZ, 0x3c, !PT ;  /* 0x0000000602027c12 */ /* 0x000fc8000f8e3cff */
[----:B-1----:R-:W-:-:S04]  /*3ce0*/  SHF.L.U32 R3, R2, 0x1f, RZ ;  /* 0x0000001f02037819 */ /* 0x002fc800000006ff */
[----:B------:R-:W1:Y:S02]  /*3cf0*/  SYNCS.PHASECHK.TRANS64.TRYWAIT P0, [UR5], R3 ;  /* 0x00000003ff0075a7 */ /* 0x000e640008001105 */
[----:B-1----:R-:W-:Y:S05]  /*3d00*/  @!P0 BRA `(.L_x_67) ;  /* 0x00000080004c8947 */ /* 0x002fea0003800000 */
.L_x_192:
[----:B------:R-:W-:-:S04]  /*3d10*/  UIADD3 UR4, UPT, UPT, UR4, 0x1, URZ ;  /* 0x0000000104047890 */ /* 0x000fc8000fffe0ff */
[----:B------:R-:W-:-:S04]  /*3d20*/  UISETP.NE.AND UP0, UPT, UR4, 0x4, UPT ;  /* 0x000000040400788c */ /* 0x000fc8000bf05270 */
[----:B------:R-:W-:Y:S02]  /*3d30*/  USEL UR5, URZ, 0x1, UP0 ;  /* 0x00000001ff057887 */ /* 0x000fe40008000000 */
[----:B------:R-:W-:-:S04]  /*3d40*/  USEL UR4, UR4, URZ, UP0 ;  /* 0x000000ff04047287 */ /* 0x000fc80008000000 */
[----:B------:R-:W-:Y:S01]  /*3d50*/  ULEA UR4, UR4, UR41, 0x3 ;  /* 0x0000002904047291 */ /* 0x000fe2000f8e18ff */
[----:B-1----:R-:W-:-:S04]  /*3d60*/  LOP3.LUT R3, R2, UR5, RZ, 0x3c, !PT ;  /* 0x0000000502037c12 */ /* 0x002fc8000f8e3cff */
[----:B------:R-:W-:-:S04]  /*3d70*/  SHF.L.U32 R3, R3, 0x1f, RZ ;  /* 0x0000001f03037819 */ /* 0x000fc800000006ff */
[----:B------:R-:W1:Y:S02]  /*3d80*/  SYNCS.PHASECHK.TRANS64.TRYWAIT P0, [UR4], R3 ;  /* 0x00000003ff0075a7 */ /* 0x000e640008001104 */
[----:B-1----:R-:W-:Y:S05]  /*3d90*/  @!P0 BRA `(.L_x_68) ;  /* 0x0000008000408947 */ /* 0x002fea0003800000 */
.L_x_194:
[----:B------:R-:W-:Y:S01]  /*3da0*/  NOP ;  /* 0x0000000000007918 */ /* 0x000fe20000000000 */
[----:B-1----:R-:W1:Y:S01]  /*3db0*/  LDS R0, [UR8+0x14] ;  /* 0x00001408ff007984 */ /* 0x002e620008000800 */
[----:B------:R-:W-:Y:S01]  /*3dc0*/  ULOP3.LUT UR4, UR65, 0xffff, URZ, 0xc0, !UPT ;  /* 0x0000ffff41047892 */ /* 0x000fe2000f8ec0ff */
[----:B------:R-:W-:Y:S01]  /*3dd0*/  UMOV UR5, 0xffff ;  /* 0x0000ffff00057882 */ /* 0x000fe20000000000 */
[----:B------:R-:W-:Y:S02]  /*3de0*/  UMOV UR6, 0x1 ;  /* 0x0000000100067882 */ /* 0x000fe40000000000 */
[----:B------:R-:W-:-:S04]  /*3df0*/  USHF.R.U32.HI UR4, URZ, 0x5, UR4 ;  /* 0x00000005ff047899 */ /* 0x000fc80008011604 */
[----:B------:R-:W-:Y:S02]  /*3e00*/  USHF.L.U32 UR5, UR5, UR4, URZ ;  /* 0x0000000405057299 */ /* 0x000fe400080006ff */
[----:B------:R-:W-:-:S04]  /*3e10*/  USHF.L.U32 UR4, UR6, UR4, URZ ;  /* 0x0000000406047299 */ /* 0x000fc800080006ff */
[----:B-1----:R-:W-:-:S04]  /*3e20*/  LOP3.LUT R0, R0, UR5, RZ, 0xc0, !PT ;  /* 0x0000000500007c12 */ /* 0x002fc8000f8ec0ff */
[----:B------:R-:W-:-:S13]  /*3e30*/  ISETP.NE.AND P0, PT, R0, UR5, PT ;  /* 0x0000000500007c0c */ /* 0x000fda000bf05270 */
[----:B------:R-:W-:Y:S05]  /*3e40*/  @P0 BRA `(.L_x_69) ;  /* 0x0000000000580947 */ /* 0x000fea0003800000 */
[----:B------:R-:W1:Y:S02]  /*3e50*/  LDS R0, [UR8+0x18] ;  /* 0x00001808ff007984 */ /* 0x000e640008000800 */
[----:B-1----:R-:W-:-:S04]  /*3e60*/  LOP3.LUT R0, R0, UR4, RZ, 0xc0, !PT ;  /* 0x0000000400007c12 */ /* 0x002fc8000f8ec0ff */
[----:B------:R-:W-:-:S13]  /*3e70*/  ISETP.NE.AND P0, PT, R0, UR4, PT ;  /* 0x0000000400007c0c */ /* 0x000fda000bf05270 */
[----:B------:R-:W-:Y:S05]  /*3e80*/  @P0 BRA `(.L_x_70) ;  /* 0x00000000003c0947 */ /* 0x000fea0003800000 */
[----:B------:R-:W1:Y:S01]  /*3e90*/  S2R R2, SR_LANEID ;  /* 0x0000000000027919 */ /* 0x000e620000000000 */
[----:B------:R-:W-:Y:S01]  /*3ea0*/  ULOP3.LUT UR5, URZ, UR5, URZ, 0x33, !UPT ;  /* 0x00000005ff057292 */ /* 0x000fe2000f8e33ff */
[----:B------:R-:W-:Y:S01]  /*3eb0*/  LOP3.LUT R4, RZ, UR4, RZ, 0x33, !PT ;  /* 0x00000004ff047c12 */ /* 0x000fe2000f8e33ff */
[----:B------:R-:W-:Y:S02]  /*3ec0*/  VOTEU.ANY UR4, UPT, PT ;  /* 0x0000000000047886 */ /* 0x000fe400038e0100 */
[----:B------:R-:W-:Y:S01]  /*3ed0*/  UFLO.U32 UR4, UR4 ;  /* 0x00000004000472bd */ /* 0x000fe200080e0000 */
[----:B------:R-:W2:Y:S01]  /*3ee0*/  REDUX UR6, R4 ;  /* 0x00000000040673c4 */ /* 0x000ea20000000000 */
[----:B------:R-:W-:-:S06]  /*3ef0*/  IMAD.U32 R0, RZ, RZ, UR5 ;  /* 0x00000005ff007e24 */ /* 0x000fcc000f8e00ff */
[----:B------:R4:W-:Y:S01]  /*3f00*/  UTCATOMSWS.AND URZ, UR5 ;  /* 0x0000000500ff79e3 */ /* 0x0009e20008000000 */
[----:B------:R-:W3:Y:S01]  /*3f10*/  REDUX UR7, R0 ;  /* 0x00000000000773c4 */ /* 0x000ee20000000000 */
[----:B-1----:R-:W-:Y:S01]  /*3f20*/  ISETP.EQ.U32.AND P0, PT, R2, UR4, PT ;  /* 0x0000000402007c0c */ /* 0x002fe2000bf02070 */
[----:B--2---:R-:W-:Y:S01]  /*3f30*/  IMAD.U32 R2, RZ, RZ, UR6 ;  /* 0x00000006ff027e24 */ /* 0x004fe2000f8e00ff */
[----:B---3--:R-:W-:-:S11]  /*3f40*/  MOV R3, UR7 ;  /* 0x0000000700037c02 */ /* 0x008fd60008000f00 */
[----:B------:R4:W-:Y:S04]  /*3f50*/  @P0 ATOMS.AND RZ, [UR8+0x14], R3 ;  /* 0x00001403ffff098c */ /* 0x0009e8000a800008 */
[----:B------:R4:W-:Y:S01]  /*3f60*/  @P0 ATOMS.AND RZ, [UR8+0x18], R2 ;  /* 0x00001802ffff098c */ /* 0x0009e2000a800008 */
[----:B------:R-:W-:Y:S05]  /*3f70*/  BRA `(.L_x_71) ;  /* 0x0000000000147947 */ /* 0x000fea0003800000 */
.L_x_70:
[----:B------:R-:W-:Y:S02]  /*3f80*/  MOV R2, 0x3fa0 ;  /* 0x00003fa000027802 */ /* 0x000fe40000000f00 */
[----:B---3-5:R-:W-:Y:S05]  /*3f90*/  CALL.REL.NOINC `($__internal_0_$__cuda_sm10x_tcgen05_guardrail_trap_col_being_dealloced_not_returned_by_alloc) ;  /* 0x0000008400d87944 */ /* 0x028fea0003c00000 */
[----:B------:R-:W-:Y:S05]  /*3fa0*/  BRA `(.L_x_71) ;  /* 0x0000000000087947 */ /* 0x000fea0003800000 */
.L_x_69:
[----:B------:R-:W-:Y:S02]  /*3fb0*/  MOV R2, 0x3fd0 ;  /* 0x00003fd000027802 */ /* 0x000fe40000000f00 */
[----:B---3-5:R-:W-:Y:S05]  /*3fc0*/  CALL.REL.NOINC `($__internal_2_$__cuda_sm10x_tcgen05_guardrail_trap_unallocated_columns_being_dealloced) ;  /* 0x0000008400e47944 */ /* 0x028fea0003c00000 */
.L_x_71:
[----:B------:R-:W-:Y:S01]  /*3fd0*/  NOP ;  /* 0x0000000000007918 */ /* 0x000fe20000000000 */
[----:B----4-:R-:W-:Y:S05]  /*3fe0*/  EXIT ;  /* 0x000000000000794d */ /* 0x010fea0003800000 */
.L_x_53:
[----:B------:R-:W-:-:S09]  /*3ff0*/  UISETP.NE.OR UP0, UPT, UR18, 0x3, !UP3 ;  /* 0x000000031200788c */ /* 0x000fd2000df05670 */
[----:B------:R-:W-:Y:S05]  /*4000*/  BRA.U UP0, `(.L_x_72) ;  /* 0x0000001900007547 */ /* 0x000fea000b800000 */
[----:B------:R-:W2:Y:S01]  /*4010*/  LDCU.64 UR4, c[0x0][0x888] ;  /* 0x00011100ff0477ac */ /* 0x000ea20008000a00 */
[----:B------:R-:W3:Y:S01]  /*4020*/  LDC.64 R12, c[0x0][0x348] ;  /* 0x0000d200ff0c7b82 */ /* 0x000ee20000000a00 */
[----:B------:R-:W-:Y:S01]  /*4030*/  HFMA2 R10, -RZ, RZ, 0, 0 ;  /* 0x00000000ff0a7431 */ /* 0x000fe200000001ff */
[----:B------:R-:W-:Y:S01]  /*4040*/  MOV R9, RZ ;  /* 0x000000ff00097202 */ /* 0x000fe20000000f00 */
[----:B------:R-:W4:Y:S01]  /*4050*/  LDCU UR38, c[0x0][0x370] ;  /* 0x00006e00ff2677ac */ /* 0x000f220008000800 */
[----:B------:R-:W-:Y:S01]  /*4060*/  HFMA2 R3, -RZ, RZ, 0, 0.0078125 ;  /* 0x00002000ff037431 */ /* 0x000fe200000001ff */
[----:B------:R-:W4:Y:S01]  /*4070*/  LDCU.128 UR48, c[0x0][0xb10] ;  /* 0x00016200ff3077ac */ /* 0x000f220008000c00 */
[----:B------:R-:W1:Y:S01]  /*4080*/  LDCU UR37, c[0x0][0x374] ;  /* 0x00006e80ff2577ac */ /* 0x000e620008000800 */
[----:B------:R-:W1:Y:S01]  /*4090*/  LDCU.64 UR30, c[0x0][0x890] ;  /* 0x00011200ff1e77ac */ /* 0x000e620008000a00 */
[----:B--2---:R-:W-:Y:S01]  /*40a0*/  UISETP.NE.U32.AND UP0, UPT, UR4, URZ, UPT ;  /* 0x000000ff0400728c */ /* 0x004fe2000bf05070 */
[----:B------:R-:W2:Y:S01]  /*40b0*/  LDCU UR15, c[0x0][0xb0c] ;  /* 0x00016180ff0f77ac */ /* 0x000ea20008000800 */
[----:B------:R-:W3:Y:S01]  /*40c0*/  LDCU UR53, c[0x0][0xb20] ;  /* 0x00016400ff3577ac */ /* 0x000ee20008000800 */
[----:B------:R-:W3:Y:S01]  /*40d0*/  LDCU UR4, c[0x0][0xb30] ;  /* 0x00016600ff0477ac */ /* 0x000ee20008000800 */
[----:B----4-:R-:W-:-:S02]  /*40e0*/  UIMAD.WIDE.U32 UR6, UR38, UR48, URZ ;  /* 0x00000030260672a5 */ /* 0x010fc4000f8e00ff */
[----:B-1----:R-:W-:Y:S02]  /*40f0*/  UIMAD.WIDE.U32 UR8, UR37, UR51, URZ ;  /* 0x00000033250872a5 */ /* 0x002fe4000f8e00ff */
[----:B------:R-:W-:Y:S01]  /*4100*/  UISETP.NE.AND.EX UP6, UPT, UR5, URZ, UPT, UP0 ;  /* 0x000000ff0500728c */ /* 0x000fe2000bfc5300 */
[----:B------:R-:W-:Y:S01]  /*4110*/  UMOV UR21, 0x400 ;  /* 0x0000040000157882 */ /* 0x000fe20000000000 */
[----:B------:R-:W-:Y:S02]  /*4120*/  UISETP.NE.AND UP0, UPT, UR45, 0x1, UPT ;  /* 0x000000012d00788c */ /* 0x000fe4000bf05270 */
[----:B------:R-:W-:Y:S02]  /*4130*/  UISETP.NE.U32.AND UP0, UPT, UR30, URZ, UPT ;  /* 0x000000ff1e00728c */ /* 0x000fe4000bf05070 */
[----:B------:R-:W-:Y:S02]  /*4140*/  ULEA UR21, UR52, UR21, 0x18 ;  /* 0x0000001534157291 */ /* 0x000fe4000f8ec0ff */
[----:B------:R-:W-:Y:S01]  /*4150*/  USEL UR39, URZ, 0x1, UP5 ;  /* 0x00000001ff277887 */ /* 0x000fe2000a800000 */
[----:B------:R-:W-:Y:S01]  /*4160*/  UMOV UR6, UR7 ;  /* 0x0000000700067c82 */ /* 0x000fe20008000000 */
[----:B------:R-:W-:Y:S01]  /*4170*/  UMOV UR46, UR9 ;  /* 0x00000009002e7c82 */ /* 0x000fe20008000000 */
[----:B------:R-:W-:-:S02]  /*4180*/  UISETP.GE.AND UP2, UPT, UR45, 0x1, UPT ;  /* 0x000000012d00788c */ /* 0x000fc4000bf46270 */
[----:B------:R-:W-:Y:S02]  /*4190*/  UISETP.NE.AND.EX UP5, UPT, UR31, URZ, UPT, UP0 ;  /* 0x000000ff1f00728c */ /* 0x000fe4000bfa5300 */
[----:B------:R-:W-:Y:S01]  /*41a0*/  UPLOP3.LUT UP3, UPT, UPT, UPT, UPT, 0x40, 0x4 ;  /* 0x000000000004789c */ /* 0x000fe20003f6e870 */
[----:B------:R-:W1:Y:S01]  /*41b0*/  LDCU.64 UR22, c[0x0][0xb28] ;  /* 0x00016500ff1677ac */ /* 0x000e620008000a00 */
[----:B--2---:R-:W-:Y:S02]  /*41c0*/  UISETP.NE.AND UP2, UPT, UR15, 0x1, UPT ;  /* 0x000000010f00788c */ /* 0x004fe4000bf45270 */
[----:B------:R-:W-:Y:S02]  /*41d0*/  UIADD3 UR41, UPT, UPT, UR21, 0x20, URZ ;  /* 0x0000002015297890 */ /* 0x000fe4000fffe0ff */
[----:B------:R-:W-:Y:S02]  /*41e0*/  UIADD3 UR33, UPT, UPT, UR21, 0x28, URZ ;  /* 0x0000002815217890 */ /* 0x000fe4000fffe0ff */
[----:B------:R-:W-:-:S02]  /*41f0*/  UIADD3 UR25, UPT, UPT, UR21, 0x30, URZ ;  /* 0x0000003015197890 */ /* 0x000fc4000fffe0ff */
[----:B------:R-:W-:Y:S02]  /*4200*/  UIADD3 UR17, UPT, UPT, UR21, 0x38, URZ ;  /* 0x0000003815117890 */ /* 0x000fe4000fffe0ff */
[----:B------:R-:W-:Y:S02]  /*4210*/  USHF.R.U32.HI UR47, URZ, UR49, UR6 ;  /* 0x00000031ff2f7299 */ /* 0x000fe40008011606 */
[----:B---3--:R-:W-:Y:S02]  /*4220*/  USHF.R.U32.HI UR46, URZ, UR53, UR46 ;  /* 0x00000035ff2e7299 */ /* 0x008fe4000801162e */
[----:B------:R-:W-:Y:S02]  /*4230*/  UISETP.NE.AND UP0, UPT, UR50, 0x1, UPT ;  /* 0x000000013200788c */ /* 0x000fe4000bf05270 */
[----:B------:R-:W-:-:S11]  /*4240*/  UISETP.NE.AND UP4, UPT, UR4, 0x1, UPT ;  /* 0x000000010400788c */ /* 0x000fd6000bf85270 */
.L_x_87:
[C---:B------:R-:W-:Y:S02]  /*4250*/  LEA R8, R10.reuse, UR21, 0x3 ;  /* 0x000000150a087c11 */ /* 0x040fe4000f8e18ff */
[----:B------:R-:W-:Y:S02]  /*4260*/  SHF.L.U32 R5, R9, 0x1f, RZ ;  /* 0x0000001f09057819 */ /* 0x000fe400000006ff */
[----:B------:R-:W-:Y:S02]  /*4270*/  LEA R6, R10, UR21, 0x4 ;  /* 0x000000150a067c11 */ /* 0x000fe4000f8e20ff */
[----:B--2---:R-:W2:Y:S02]  /*4280*/  SYNCS.PHASECHK.TRANS64.TRYWAIT P0, [R8+URZ+0x70], R5 ;  /* 0x00007005080075a7 */ /* 0x004ea400080011ff */
[----:B--2---:R-:W-:Y:S05]  /*4290*/  @!P0 BRA `(.L_x_73) ;  /* 0x0000007c00188947 */ /* 0x004fea0003800000 */
.L_x_195:
[----:B--2---:R-:W2:Y:S01]  /*42a0*/  LDS.128 R4, [R6+0x100] ;  /* 0x0001000006047984 */ /* 0x004ea20000000c00 */
[----:B------:R-:W-:Y:S01]  /*42b0*/  UISETP.GE.AND UP0, UPT, UR45, 0x1, UPT ;  /* 0x000000012d00788c */ /* 0x000fe2000bf06270 */
[----:B------:R-:W-:Y:S01]  /*42c0*/  @!PT LDS RZ, [RZ] ;  /* 0x00000000fffff984 */ /* 0x000fe20000000800 */
[----:B------:R-:W-:Y:S01]  /*42d0*/  @!PT LDS RZ, [RZ] ;  /* 0x00000000fffff984 */ /* 0x000fe20000000800 */
[----:B------:R-:W-:Y:S01]  /*42e0*/  @!PT LDS RZ, [RZ] ;  /* 0x00000000fffff984 */ /* 0x000fe20000000800 */
[----:B------:R-:W-:Y:S01]  /*42f0*/  @!PT LDS RZ, [RZ] ;  /* 0x00000000fffff984 */ /* 0x000fe20000000800 */
[----:B------:R3:W-:Y:S06]  /*4300*/  MEMBAR.ALL.CTA ;  /* 0x0000000000007992 */ /* 0x0007ec0000008000 */
[----:B---3--:R-:W3:Y:S01]  /*4310*/  FENCE.VIEW.ASYNC.S ;  /* 0x00000000000073c6 */ /* 0x008ee20000000000 */
[----:B--2---:R-:W-:Y:S11]  /*4320*/  LOP3.LUT P0, RZ, R6, 0x1, RZ, 0xc0, !PT ;  /* 0x0000000106ff7812 */ /* 0x004ff6000780c0ff */
[----:B------:R-:W-:Y:S02]  /*4330*/  @!UPT UIADD3 URZ, UPT, UPT, URZ, URZ, URZ ;  /* 0x000000fffffff290 */ /* 0x000fe4000fffe0ff */
[----:B---3--:R-:W-:Y:S01]  /*4340*/  VOTEU.ANY UP2, P0 ;  /* 0x0000000000ff7886 */ /* 0x008fe20000040100 */
[----:B------:R-:W-:Y:S11]  /*4350*/  PLOP3.LUT P0, PT, PT, PT, UP2, 0x80, 0x8 ;  /* 0x000000000008781c */ /* 0x000ff60003f0f028 */
[----:B------:R-:W-:Y:S02]  /*4360*/  @!UPT UIADD3 URZ, UPT, UPT, URZ, URZ, URZ ;  /* 0x000000fffffff290 */ /* 0x000fe4000fffe0ff */
[----:B------:R-:W-:Y:S02]  /*4370*/  @P0 SHF.R.U32.HI R0, RZ, 0x10, R5 ;  /* 0x00000010ff000819 */ /* 0x000fe40000011605 */
[----:B------:R-:W-:Y:S02]  /*4380*/  @P0 MOV R2, R4 ;  /* 0x0000000400020202 */ /* 0x000fe40000000f00 */
[----:B------:R-:W-:Y:S01]  /*4390*/  @P0 R2UR UR4, R0 ;  /* 0x00000000000402ca */ /* 0x000fe200000e0000 */
[----:B------:R-:W-:Y:S01]  /*43a0*/  VIADD R0, R8, 0x80 ;  /* 0x0000008008007836 */ /* 0x000fe20000000000 */
[----:B------:R-:W-:Y:S02]  /*43b0*/  @P0 LOP3.LUT R4, R5, 0xffff, RZ, 0xc0, !PT ;  /* 0x0000ffff05040812 */ /* 0x000fe400078ec0ff */
[----:B------:R-:W-:Y:S02]  /*43c0*/  @P0 R2UR UR6, R2 ;  /* 0x00000000020602ca */ /* 0x000fe400000e0000 */
[----:B------:R-:W-:Y:S02]  /*43d0*/  PRMT R0, RZ, 0x654, R0 ;  /* 0x00000654ff007816 */ /* 0x000fe40000000000 */
[----:B------:R-:W-:Y:S02]  /*43e0*/  @P0 R2UR UR5, R4 ;  /* 0x00000000040502ca */ /* 0x000fe400000e0000 */
[----:B------:R2:W-:Y:S03]  /*43f0*/  SYNCS.ARRIVE.TRANS64.RED.A1T0 RZ, [R0+URZ], RZ ;  /* 0x000000ff00ff79a7 */ /* 0x0005e600081004ff */
[----:B------:R-:W-:Y:S04]  /*4400*/  @UP2 UMOV UR29, UR4 ;  /* 0x00000004001d2c82 */ /* 0x000fe80008000000 */
[----:B------:R-:W-:Y:S04]  /*4410*/  @UP2 UMOV UR14, UR6 ;  /* 0x00000006000e2c82 */ /* 0x000fe80008000000 */
[----:B------:R-:W-:Y:S01]  /*4420*/  @UP2 UMOV UR13, UR5 ;  /* 0x00000005000d2c82 */ /* 0x000fe20008000000 */
[----:B------:R-:W-:Y:S05]  /*4430*/  BRA.U !UP0, `(.L_x_74) ;  /* 0x0000000108c07547 */ /* 0x000fea000b800000 */
[----:B------:R-:W-:Y:S02]  /*4440*/  UIMAD.WIDE.U32 UR18, UR13, UR51, URZ ;  /* 0x000000330d1272a5 */ /* 0x000fe4000f8e00ff */
[----:B------:R-:W-:Y:S02]  /*4450*/  UP2UR UR16, UPR, URZ, 0x4 ;  /* 0x00000004ff107883 */ /* 0x000fe40008000000 */
[----:B------:R-:W-:Y:S02]  /*4460*/  UISETP.NE.AND UP2, UPT, UR50, 0x1, UPT ;  /* 0x000000013200788c */ /* 0x000fe4000bf45270 */
[----:B------:R-:W-:Y:S02]  /*4470*/  UIMAD.WIDE.U32 UR26, UR14, UR48, URZ ;  /* 0x000000300e1a72a5 */ /* 0x000fe4000f8e00ff */
[----:B------:R-:W-:Y:S02]  /*4480*/  USEL UR4, UR37, UR46, !UP2 ;  /* 0x0000002e25047287 */ /* 0x000fe4000d000000 */
[----:B------:R-:W-:Y:S02]  /*4490*/  UISETP.NE.AND UP0, UPT, UR15, 0x1, UPT ;  /* 0x000000010f00788c */ /* 0x000fe4000bf05270 */
[----:B------:R-:W-:Y:S02]  /*44a0*/  UP2UR UR20, UPR, URZ, 0x2 ;  /* 0x00000002ff147883 */ /* 0x000fe40008000000 */
[----:B------:R-:W-:Y:S02]  /*44b0*/  UISETP.NE.AND UP1, UPT, UR45, 0x1, UPT ;  /* 0x000000012d00788c */ /* 0x000fe4000bf25270 */
[----:B-1----:R-:W-:Y:S02]  /*44c0*/  UIMAD.WIDE.U32 UR8, UR4, UR22, URZ ;  /* 0x00000016040872a5 */ /* 0x002fe4000f8e00ff */
[----:B------:R-:W-:Y:S01]  /*44d0*/  USEL UR7, UR38, UR47, !UP0 ;  /* 0x0000002f26077287 */ /* 0x000fe2000c000000 */
[----:B------:R-:W-:Y:S02]  /*44e0*/  UMOV UR5, UR19 ;  /* 0x0000001300057c82 */ /* 0x000fe40008000000 */
[----:B------:R-:W-:Y:S02]  /*44f0*/  USHF.R.U32.HI UR6, URZ, UR53, UR5 ;  /* 0x00000035ff067299 */ /* 0x000fe40008011605 */
[----:B------:R-:W-:Y:S02]  /*4500*/  UIMAD.WIDE.U32 UR10, UR7, UR22, URZ ;  /* 0x00000016070a72a5 */ /* 0x000fe4000f8e00ff */
[----:B------:R-:W-:Y:S02]  /*4510*/  USEL UR6, UR13, UR6, !UP2 ;  /* 0x000000060d067287 */ /* 0x000fe4000d000000 */
[----:B------:R-:W-:Y:S01]  /*4520*/  UISETP.NE.AND UP2, UPT, UR16, URZ, UPT ;  /* 0x000000ff1000728c */ /* 0x000fe2000bf45270 */
[----:B------:R-:W-:Y:S02]  /*4530*/  UMOV UR5, UR27 ;  /* 0x0000001b00057c82 */ /* 0x000fe40008000000 */
[----:B------:R-:W-:Y:S03]  /*4540*/  USHF.R.U32.HI UR12, URZ, UR49, UR5 ;  /* 0x00000031ff0c7299 */ /* 0x000fe60008011605 */
[----:B------:R-:W-:Y:S02]  /*4550*/  UMOV UR5, UR9 ;  /* 0x0000000900057c82 */ /* 0x000fe40008000000 */
[----:B------:R-:W-:Y:S03]  /*4560*/  @UP1 USHF.R.U32.HI UR4, URZ, UR23, UR5 ;  /* 0x00000017ff041299 */ /* 0x000fe60008011605 */
[----:B------:R-:W-:Y:S01]  /*4570*/  UMOV UR5, UR11 ;  /* 0x0000000b00057c82 */ /* 0x000fe20008000000 */
[----:B------:R-:W-:Y:S02]  /*4580*/  UIMAD UR4, UR45, UR4, URZ ;  /* 0x000000042d0472a4 */ /* 0x000fe4000f8e02ff */
[----:B------:R-:W-:Y:S02]  /*4590*/  @UP1 USHF.R.U32.HI UR7, URZ, UR23, UR5 ;  /* 0x00000017ff071299 */ /* 0x000fe40008011605 */
[----:B------:R-:W-:Y:S02]  /*45a0*/  USEL UR5, UR14, UR12, !UP0 ;  /* 0x0000000c0e057287 */ /* 0x000fe4000c000000 */
[----:B------:R-:W-:Y:S02]  /*45b0*/  UIMAD.WIDE.U32 UR10, UR6, UR22, URZ ;  /* 0x00000016060a72a5 */ /* 0x000fe4000f8e00ff */
[----:B------:R-:W-:Y:S02]  /*45c0*/  UIMAD UR8, UR45, UR7, URZ ;  /* 0x000000072d0872a4 */ /* 0x000fe4000f8e02ff */
[----:B------:R-:W-:Y:S03]  /*45d0*/  UISETP.GE.AND UP0, UPT, UR6, UR4, UPT ;  /* 0x000000040600728c */ /* 0x000fe6000bf06270 */
[----:B------:R-:W-:Y:S01]  /*45e0*/  UMOV UR4, UR11 ;  /* 0x0000000b00047c82 */ /* 0x000fe20008000000 */
[----:B------:R-:W-:Y:S02]  /*45f0*/  UISETP.GE.OR UP0, UPT, UR5, UR8, UP0 ;  /* 0x000000080500728c */ /* 0x000fe40008706670 */
[----:B------:R-:W-:Y:S02]  /*4600*/  USHF.R.U32.HI UR4, URZ, UR23, UR4 ;  /* 0x00000017ff047299 */ /* 0x000fe40008011604 */
[----:B------:R-:W-:Y:S02]  /*4610*/  UIMAD.WIDE.U32 UR8, UR5, UR22, URZ ;  /* 0x00000016050872a5 */ /* 0x000fe4000f8e00ff */
[----:B------:R-:W-:Y:S04]  /*4620*/  USEL UR10, UR6, UR4, !UP1 ;  /* 0x00000004060a7287 */ /* 0x000fe8000c800000 */
[----:B------:R-:W-:Y:S01]  /*4630*/  UIADD3 UR11, UPT, UPT, -UR10, URZ, URZ ;  /* 0x000000ff0a0b7290 */ /* 0x000fe2000fffe1ff */
[----:B------:R-:W-:Y:S02]  /*4640*/  @!UP0 UMOV UR4, UR9 ;  /* 0x0000000900048c82 */ /* 0x000fe40008000000 */
[----:B------:R-:W-:Y:S02]  /*4650*/  @!UP0 USHF.R.U32.HI UR4, URZ, UR23, UR4 ;  /* 0x00000017ff048299 */ /* 0x000fe40008011604 */
[----:B------:R-:W-:Y:S02]  /*4660*/  UIMAD UR8, UR45, UR11, UR6 ;  /* 0x0000000b2d0872a4 */ /* 0x000fe4000f8e0206 */
[----:B------:R-:W-:Y:S02]  /*4670*/  @!UP0 USEL UR4, UR5, UR4, !UP1 ;  /* 0x0000000405048287 */ /* 0x000fe4000c800000 */
[----:B------:R-:W-:Y:S02]  /*4680*/  UISETP.NE.AND UP1, UPT, UR20, URZ, UPT ;  /* 0x000000ff1400728c */ /* 0x000fe4000bf25270 */
[----:B------:R-:W-:Y:S02]  /*4690*/  @!UP0 UIMAD UR7, UR7, UR8, UR4 ;  /* 0x00000008070782a4 */ /* 0x000fe4000f8e0204 */
[----:B------:R-:W-:Y:S02]  /*46a0*/  @!UP0 UIADD3 UR9, UPT, UPT, UR10, -UR4, URZ ;  /* 0x800000040a098290 */ /* 0x000fe4000fffe0ff */
[----:B------:R-:W-:Y:S02]  /*46b0*/  UIADD3 UR8, UPT, UPT, -UR6, URZ, URZ ;  /* 0x000000ff06087290 */ /* 0x000fe4000fffe1ff */
[----:B------:R-:W-:Y:S02]  /*46c0*/  UIADD3 UR4, UPT, UPT, -UR5, URZ, URZ ;  /* 0x000000ff05047290 */ /* 0x000fe4000fffe1ff */
[----:B------:R-:W-:Y:S03]  /*46d0*/  @!UP0 UIMAD UR6, UR9, UR45, UR5 ;  /* 0x0000002d090682a4 */ /* 0x000fe6000f8e0205 */
[----:B------:R-:W-:Y:S01]  /*46e0*/  @!UP0 UMOV UR5, UR7 ;  /* 0x0000000700058c82 */ /* 0x000fe20008000000 */
[----:B------:R-:W-:Y:S02]  /*46f0*/  UIMAD UR7, UR15, UR4, UR14 ;  /* 0x000000040f0772a4 */ /* 0x000fe4000f8e020e */
[----:B------:R-:W-:Y:S02]  /*4700*/  UIMAD UR4, UR50, UR8, UR13 ;  /* 0x00000008320472a4 */ /* 0x000fe4000f8e020d */
[----:B------:R-:W-:Y:S02]  /*4710*/  UIMAD UR14, UR5, UR15, UR7 ;  /* 0x0000000f050e72a4 */ /* 0x000fe4000f8e0207 */
[----:B------:R-:W-:Y:S11]  /*4720*/  UIMAD UR13, UR6, UR50, UR4 ;  /* 0x00000032060d72a4 */ /* 0x000ff6000f8e0204 */
[----:B------:R-:W-:Y:S01]  /*4730*/  @!UPT UIADD3 URZ, UPT, UPT, URZ, URZ, URZ ;  /* 0x000000fffffff290 */ /* 0x000fe2000fffe0ff */
.L_x_74:
[----:B------:R-:W3:Y:S01]  /*4740*/  @!UP4 LDCU.128 UR8, c[0x0][0xb10] ;  /* 0x00016200ff08c7ac */ /* 0x000ee20008000c00 */
[----:B------:R-:W-:Y:S01]  /*4750*/  IMAD.MOV.U32 R5, RZ, RZ, 0x1 ;  /* 0x00000001ff057424 */ /* 0x000fe200078e00ff */
[----:B------:R-:W-:Y:S04]  /*4760*/  ISETP.NE.U32.AND P0, PT, RZ, UR30, PT ;  /* 0x0000001eff007c0c */ /* 0x000fe8000bf05070 */
[----:B------:R-:W-:Y:S01]  /*4770*/  ISETP.NE.AND.EX P0, PT, RZ, UR31, PT, P0 ;  /* 0x0000001fff007c0c */ /* 0x000fe2000bf05300 */
[----:B------:R-:W4:Y:S01]  /*4780*/  @!UP4 LDCU UR5, c[0x0][0xb0c] ;  /* 0x00016180ff05c7ac */ /* 0x000f220008000800 */
[----:B------:R-:W-:Y:S01]  /*4790*/  SHF.L.U32 R5, R5, 0x1f, RZ ;  /* 0x0000001f05057819 */ /* 0x000fe200000006ff */
[----:B------:R-:W-:Y:S02]  /*47a0*/  USHF.L.U32 UR43, UR24, 0x6, URZ ;  /* 0x00000006182b7899 */ /* 0x000fe400080006ff */
[----:B------:R-:W-:Y:S02]  /*47b0*/  USHF.L.U32 UR42, UR28, 0x8, URZ ;  /* 0x000000081c2a7899 */ /* 0x000fe400080006ff */
[----:B---3--:R-:W-:Y:S07]  /*47c0*/  UIMAD.WIDE.U32 UR6, UR14, UR8, URZ ;  /* 0x000000080e0672a5 */ /* 0x008fee000f8e00ff */
[----:B------:R-:W-:Y:S01]  /*47d0*/  @!UP4 UMOV UR4, UR7 ;  /* 0x000000070004cc82 */ /* 0x000fe20008000000 */
[----:B----4-:R-:W-:Y:S02]  /*47e0*/  @!UP4 UISETP.NE.AND UP0, UPT, UR5, 0x1, UPT ;  /* 0x000000010500c88c */ /* 0x010fe4000bf05270 */
[----:B------:R-:W-:Y:S02]  /*47f0*/  @!UP4 USHF.R.U32.HI UR4, URZ, UR9, UR4 ;  /* 0x00000009ff04c299 */ /* 0x000fe40008011604 */
[----:B------:R-:W-:Y:S02]  /*4800*/  UIMAD.WIDE.U32 UR6, UR13, UR11, URZ ;  /* 0x0000000b0d0672a5 */ /* 0x000fe4000f8e00ff */
[----:B------:R-:W-:Y:S02]  /*4810*/  @!UP4 USEL UR8, UR14, UR4, !UP0 ;  /* 0x000000040e08c287 */ /* 0x000fe4000c000000 */
[----:B------:R-:W-:Y:S03]  /*4820*/  @!UP4 UISETP.NE.AND UP0, UPT, UR10, 0x1, UPT ;  /* 0x000000010a00c88c */ /* 0x000fe6000bf05270 */
[----:B------:R-:W-:Y:S02]  /*4830*/  @!UP4 UMOV UR6, UR7 ;  /* 0x000000070006cc82 */ /* 0x000fe40008000000 */
[----:B------:R-:W3:Y:S02]  /*4840*/  @!UP4 LDCU UR4, c[0x0][0xb20] ;  /* 0x00016400ff04c7ac */ /* 0x000ee40008000800 */
[----:B---3--:R-:W-:Y:S04]  /*4850*/  @!UP4 USHF.R.U32.HI UR6, URZ, UR4, UR6 ;  /* 0x00000004ff06c299 */ /* 0x008fe80008011606 */
[----:B------:R-:W-:Y:S04]  /*4860*/  @!UP4 USEL UR6, UR13, UR6, !UP0 ;  /* 0x000000060d06c287 */ /* 0x000fe8000c000000 */
[----:B------:R-:W-:Y:S02]  /*4870*/  @!UP4 UIADD3 UR4, UPT, UPT, -UR8, UR6, URZ ;  /* 0x000000060804c290 */ /* 0x000fe4000fffe1ff */
[----:B------:R-:W-:Y:S02]  /*4880*/  @!UP4 UIADD3 UR6, UPT, UPT, UR8, -UR6, URZ ;  /* 0x800000060806c290 */ /* 0x000fe4000fffe0ff */
[----:B------:R-:W-:Y:S02]  /*4890*/  @!UP4 UIMAD UR14, UR4, UR5, UR14 ;  /* 0x00000005040ec2a4 */ /* 0x000fe4000f8e020e */
[----:B------:R-:W-:Y:S01]  /*48a0*/  @!UP4 UIMAD UR13, UR6, UR10, UR13 ;  /* 0x0000000a060dc2a4 */ /* 0x000fe2000f8e020d */
[----:B------:R-:W-:Y:S11]  /*48b0*/  BRA.U UP3, `(.L_x_75) ;  /* 0x0000000103107547 */ /* 0x000ff6000b800000 */
[----:B--2---:R-:W-:Y:S04]  /*48c0*/  MOV R0, UR39 ;  /* 0x0000002700007c02 */ /* 0x004fe80008000f00 */
[----:B------:R-:W-:Y:S04]  /*48d0*/  SHF.L.U32 R7, R0, 0x1f, RZ ;  /* 0x0000001f00077819 */ /* 0x000fe800000006ff */
[----:B------:R-:W2:Y:S02]  /*48e0*/  SYNCS.PHASECHK.TRANS64.TRYWAIT P1, [UR21+0x68], R7 ;  /* 0x00006807ff0075a7 */ /* 0x000ea40008021115 */
[----:B--2---:R-:W-:Y:S05]  /*48f0*/  @!P1 BRA `(.L_x_76) ;  /* 0x0000007400949947 */ /* 0x004fea0003800000 */
.L_x_75:
[----:B------:R-:W-:Y:S05]  /*4900*/  BRA.U !UP5, `(.L_x_77) ;  /* 0x000000010d387547 */ /* 0x000fea000b800000 */
[----:B------:R-:W-:Y:S01]  /*4910*/  UPLOP3.LUT UP1, UPT, UPT, UPT, UP6, 0x80, 0x8 ;  /* 0x000000000008789c */ /* 0x000fe20003f2f060 */
[----:B--2---:R-:W-:Y:S01]  /*4920*/  HFMA2 R0, -RZ, RZ, 0, 5.9604644775390625e-08 ;  /* 0x00000001ff007431 */ /* 0x004fe200000001ff */
[----:B------:R-:W2:Y:S01]  /*4930*/  LDCU.64 UR8, c[0x0][0x358] ;  /* 0x00006b00ff0877ac */ /* 0x000ea20008000a00 */
[----:B------:R-:W-:Y:S03]  /*4940*/  IMAD.MOV.U32 R57, RZ, RZ, 0x1 ;  /* 0x00000001ff397424 */ /* 0x000fe600078e00ff */
[----:B------:R-:W-:Y:S05]  /*4950*/  PLOP3.LUT P1, PT, PT, PT, UP1, 0x80, 0x8 ;  /* 0x000000000008781c */ /* 0x000fea0003f2f018 */
[----:B------:R-:W3:Y:S01]  /*4960*/  @UP1 LDCU.64 UR4, c[0x0][0x888] ;  /* 0x00011100ff0417ac */ /* 0x000ee20008000a00 */
[----:B------:R-:W-:Y:S07]  /*4970*/  @UP1 UIMAD UR6, UR36, UR30, URZ ;  /* 0x0000001e240612a4 */ /* 0x000fee000f8e02ff */
[----:B------:R-:W-:Y:S01]  /*4980*/  @!P1 PRMT R57, R0, 0x7610, R57 ;  /* 0x0000761000399816 */ /* 0x000fe20000000039 */
[----:B---3--:R-:W-:Y:S06]  /*4990*/  @UP1 UIMAD.WIDE UR4, UR6, 0x4, UR4 ;  /* 0x00000004060418a5 */ /* 0x008fec000f8e0204 */
[----:B------:R-:W-:Y:S01]  /*49a0*/  IMAD.U32 R6, RZ, RZ, UR4 ;  /* 0x00000004ff067e24 */ /* 0x000fe2000f8e00ff */
[----:B------:R-:W-:Y:S04]  /*49b0*/  MOV R7, UR5 ;  /* 0x0000000500077c02 */ /* 0x000fe80008000f00 */
[----:B------:R-:W3:Y:S01]  /*49c0*/  @!UP1 LDCU UR4, c[0x0][0x880] ;  /* 0x00011000ff0497ac */ /* 0x000ee20008000800 */
[----:B--2--5:R4:W5:Y:S02]  /*49d0*/  @P1 LDG.E R27, desc[UR8][R6.64] ;  /* 0x00000008061b1981 */ /* 0x024964000c1e1900 */
[----:B---34-:R-:W-:Y:S07]  /*49e0*/  @!P1 IMAD.U32 R27, RZ, RZ, UR4 ;  /* 0x00000004ff1b9e24 */ /* 0x018fee000f8e00ff */
.L_x_77:
[----:B-----5:R-:W-:Y:S01]  /*49f0*/  @!P0 FSETP.EQ.AND P2, PT, R27, RZ, PT ;  /* 0x000000ff1b00820b */ /* 0x020fe20003f42000 */
[----:B------:R-:W-:Y:S01]  /*4a00*/  @!UPT UIADD3 URZ, UPT, UPT, URZ, URZ, URZ ;  /* 0x000000fffffff290 */ /* 0x000fe2000fffe0ff */
[----:B------:R-:W-:Y:S11]  /*4a10*/  @!P0 BRA `(.L_x_78) ;  /* 0x0000000000148947 */ /* 0x000ff60003800000 */
[----:B------:R-:W-:Y:S02]  /*4a20*/  LOP3.LUT P0, RZ, R57, 0xff, RZ, 0xc0, !PT ;  /* 0x000000ff39ff7812 */ /* 0x000fe4000780c0ff */
[----:B------:R-:W-:Y:S04]  /*4a30*/  PLOP3.LUT P2, PT, PT, PT, UP1, 0x80, 0x8 ;  /* 0x000000000008781c */ /* 0x000fe80003f4f018 */
[----:B------:R-:W-:Y:S07]  /*4a40*/  PLOP3.LUT P2, PT, P2, PT, PT, 0x8, 0x80 ;  /* 0x000000000080781c */ /* 0x000fee000174e170 */
[----:B------:R-:W-:Y:S11]  /*4a50*/  @P0 FSETP.EQ.AND P2, PT, R27, RZ, PT ;  /* 0x000000ff1b00020b */ /* 0x000ff60003f42000 */
[----:B------:R-:W-:Y:S02]  /*4a60*/  @!UPT UIADD3 URZ, UPT, UPT, URZ, URZ, URZ ;  /* 0x000000fffffff290 */ /* 0x000fe4000fffe0ff */
.L_x_78:
[----:B------:R-:W3:Y:S01]  /*4a70*/  SYNCS.PHASECHK.TRANS64.TRYWAIT P0, [UR21+0x40], R5 ;  /* 0x00004005ff0075a7 */ /* 0x000ee20008001115 */
[----:B------:R-:W-:Y:S04]  /*4a80*/  ELECT P1, URZ, PT ;  /* 0x0000000000ff782f */ /* 0x000fe80003820000 */
[----:B------:R-:W-:Y:S01]  /*4a90*/  PLOP3.LUT P1, PT, P2, P1, PT, 0xf2, 0x2f ;  /* 0x00000000002f781c */ /* 0x000fe20001723e72 */
[----:B------:R-:W-:Y:S01]  /*4aa0*/  @!UPT UIADD3 URZ, UPT, UPT, URZ, URZ, URZ ;  /* 0x000000fffffff290 */ /* 0x000fe2000fffe0ff */
[----:B---3--:R-:W-:Y:S11]  /*4ab0*/  @!P0 BRA `(.L_x_79) ;  /* 0x00000074003c8947 */ /* 0x008ff60003800000 */
.L_x_198:
[----:B------:R-:W-:Y:S01]  /*4ac0*/  @!P1 IADD3 R2, P0, PT, R12, 0x580, RZ ;  /* 0x000005800c029810 */ /* 0x000fe20007f1e0ff */
[----:B------:R-:W-:Y:S01]  /*4ad0*/  VOTEU.ALL UP0, P1 ;  /* 0x0000000000ff7886 */ /* 0x000fe20000800000 */
[----:B------:R-:W-:Y:S01]  /*4ae0*/  UMOV UR6, 0x0 ;  /* 0x0000000000067882 */ /* 0x000fe20000000000 */
[----:B------:R-:W-:Y:S01]  /*4af0*/  UMOV UR7, 0x10000000 ;  /* 0x1000000000077882 */ /* 0x000fe20000000000 */
[----:B------:R-:W-:Y:S01]  /*4b00*/  @!P1 R2UR UR5, R2 ;  /* 0x00000000020592ca */ /* 0x000fe200000e0000 */
[----:B--2---:R-:W-:Y:S01]  /*4b10*/  @!P1 IMAD.X R0, RZ, RZ, R13, P0 ;  /* 0x000000ffff009224 */ /* 0x004fe200000e060d */
[----:B------:R-:W-:Y:S01]  /*4b20*/  @!UP0 UIADD3 UR40, UPT, UPT, UR21, 0x400, URZ ;  /* 0x0000040015288890 */ /* 0x000fe2000fffe0ff */
[----:B------:R-:W-:Y:S01]  /*4b30*/  VOTEU.ALL UP0, P1 ;  /* 0x0000000000ff7886 */ /* 0x000fe20000800000 */
[----:B------:R-:W-:Y:S02]  /*4b40*/  UMOV UR44, UR36 ;  /* 0x00000024002c7c82 */ /* 0x000fe40008000000 */
[----:B------:R-:W-:Y:S01]  /*4b50*/  @!P1 R2UR UR4, R0 ;  /* 0x00000000000492ca */ /* 0x000fe200000e0000 */
[----:B------:R-:W-:Y:S06]  /*4b60*/  @!P1 IMAD.MOV.U32 R0, RZ, RZ, 0x2000 ;  /* 0x00002000ff009424 */ /* 0x000fec00078e00ff */
[----:B------:R-:W-:Y:S06]  /*4b70*/  IMAD.U32 R6, RZ, RZ, UR5 ;  /* 0x00000005ff067e24 */ /* 0x000fec000f8e00ff */
[----:B------:R-:W-:Y:S01]  /*4b80*/  IMAD.U32 R7, RZ, RZ, UR4 ;  /* 0x00000004ff077e24 */ /* 0x000fe2000f8e00ff */
[----:B------:R-:W-:Y:S04]  /*4b90*/  @!P1 R2UR UR4, R6 ;  /* 0x00000000060492ca */ /* 0x000fe800000e0000 */
[----:B------:R-:W-:Y:S11]  /*4ba0*/  @!P1 R2UR UR5, R7 ;  /* 0x00000000070592ca */ /* 0x000ff600000e0000 */
[----:B------:R-:W-:Y:S02]  /*4bb0*/  @!UPT UIADD3 URZ, UPT, UPT, URZ, URZ, URZ ;  /* 0x000000fffffff290 */ /* 0x000fe4000fffe0ff */
[----:B------:R2:W-:Y:S01]  /*4bc0*/  @!UP0 UTMALDG.3D [UR40], [UR4], desc[UR6] ;  /* 0x00000628040085b4 */ /* 0x0005e20008011000 */
[----:B------:R3:W-:Y:S01]  /*4bd0*/  @!P1 SYNCS.ARRIVE.TRANS64.RED.A0TR RZ, [UR21+0x20], R0 ;  /* 0x00002000ffff99a7 */ /* 0x0007e20008300415 */
[----:B--2---:R-:W-:Y:S09]  /*4be0*/  UPRMT UR6, UR52, 0x654, UR41 ;  /* 0x0000065434067896 */ /* 0x004ff20008000029 */
[----:B------:R-:W-:Y:S01]  /*4bf0*/  SYNCS.ARRIVE.TRANS64.RED.A1T0 RZ, [UR6], RZ ;  /* 0x000000ffffff79a7 */ /* 0x000fe20008100406 */
[----:B------:R-:W2:Y:S02]  /*4c00*/  SYNCS.PHASECHK.TRANS64.TRYWAIT P0, [UR21+0x48], R5 ;  /* 0x00004805ff0075a7 */ /* 0x000ea40008001115 */
[----:B--23--:R-:W-:Y:S05]  /*4c10*/  @!P0 BRA `(.L_x_80) ;  /* 0x0000007000fc8947 */ /* 0x00cfea0003800000 */
.L_x_200:
[----:B------:R-:W-:Y:S01]  /*4c20*/  @!P1 IADD3 R2, P0, PT, R12, 0x580, RZ ;  /* 0x000005800c029810 */ /* 0x000fe20007f1e0ff */
[----:B------:R-:W-:Y:S01]  /*4c30*/  VOTEU.ALL UP0, P1 ;  /* 0x0000000000ff7886 */ /* 0x000fe20000800000 */
[----:B------:R-:W-:Y:S01]  /*4c40*/  UMOV UR8, 0x0 ;  /* 0x0000000000087882 */ /* 0x000fe20000000000 */
[----:B------:R-:W-:Y:S01]  /*4c50*/  UMOV UR9, 0x10000000 ;  /* 0x1000000000097882 */ /* 0x000fe20000000000 */
[----:B------:R-:W-:Y:S01]  /*4c60*/  @!P1 R2UR UR5, R2 ;  /* 0x00000000020592ca */ /* 0x000fe200000e0000 */
[----:B--2---:R-:W-:Y:S01]  /*4c70*/  @!P1 IMAD.X R0, RZ, RZ, R13, P0 ;  /* 0x000000ffff009224 */ /* 0x004fe200000e060d */
[----:B------:R-:W-:Y:S02]  /*4c80*/  @!UP0 UIADD3 UR34, UPT, UPT, UR42, 0x20, URZ ;  /* 0x000000202a228890 */ /* 0x000fe4000fffe0ff */
[----:B------:R-:W-:Y:S02]  /*4c90*/  @!UP0 UIADD3 UR32, UPT, UPT, UR21, 0x2400, URZ ;  /* 0x0000240015208890 */ /* 0x000fe4000fffe0ff */
[----:B------:R-:W-:Y:S01]  /*4ca0*/  @!P1 R2UR UR4, R0 ;  /* 0x00000000000492ca */ /* 0x000fe200000e0000 */
[----:B------:R-:W-:Y:S01]  /*4cb0*/  VOTEU.ALL UP0, P1 ;  /* 0x0000000000ff7886 */ /* 0x000fe20000800000 */
[----:B------:R-:W-:Y:S01]  /*4cc0*/  @!P1 IMAD.MOV.U32 R0, RZ, RZ, 0x2000 ;  /* 0x00002000ff009424 */ /* 0x000fe200078e00ff */
[----:B------:R-:W-:Y:S01]  /*4cd0*/  UMOV UR35, UR43 ;  /* 0x0000002b00237c82 */ /* 0x000fe20008000000 */
[----:B------:R-:W-:Y:S03]  /*4ce0*/  UPRMT UR7, UR52, 0x654, UR33 ;  /* 0x0000065434077896 */ /* 0x000fe60008000021 */
[----:B------:R-:W-:Y:S06]  /*4cf0*/  IMAD.U32 R6, RZ, RZ, UR5 ;  /* 0x00000005ff067e24 */ /* 0x000fec000f8e00ff */
[----:B------:R-:W-:Y:S01]  /*4d00*/  IMAD.U32 R7, RZ, RZ, UR4 ;  /* 0x00000004ff077e24 */ /* 0x000fe2000f8e00ff */
[----:B------:R-:W-:Y:S04]  /*4d10*/  @!P1 R2UR UR4, R6 ;  /* 0x00000000060492ca */ /* 0x000fe800000e0000 */
[----:B------:R-:W-:Y:S11]  /*4d20*/  @!P1 R2UR UR5, R7 ;  /* 0x00000000070592ca */ /* 0x000ff600000e0000 */
[----:B------:R-:W-:Y:S02]  /*4d30*/  @!UPT UIADD3 URZ, UPT, UPT, URZ, URZ, URZ ;  /* 0x000000fffffff290 */ /* 0x000fe4000fffe0ff */
[----:B------:R2:W-:Y:S01]  /*4d40*/  @!UP0 UTMALDG.3D [UR32], [UR4], desc[UR8] ;  /* 0x00000820040085b4 */ /* 0x0005e20008011000 */
[----:B------:R2:W-:Y:S01]  /*4d50*/  @!P1 SYNCS.ARRIVE.TRANS64.RED.A0TR RZ, [UR21+0x28], R0 ;  /* 0x00002800ffff99a7 */ /* 0x0005e20008300415 */
[----:B------:R-:W-:Y:S01]  /*4d60*/  SYNCS.ARRIVE.TRANS64.RED.A1T0 RZ, [UR7], RZ ;  /* 0x000000ffffff79a7 */ /* 0x000fe20008100407 */
[----:B------:R-:W3:Y:S02]  /*4d70*/  SYNCS.PHASECHK.TRANS64.TRYWAIT P0, [UR21+0x50], R5 ;  /* 0x00005005ff0075a7 */ /* 0x000ee40008001115 */
[----:B--23--:R-:W-:Y:S05]  /*4d80*/  @!P0 BRA `(.L_x_81) ;  /* 0x0000007000b88947 */ /* 0x00cfea0003800000 */
.L_x_202:
        /* <DEDUP_REMOVED lines=10> */
[----:B------:R-:W-:Y:S01]  /*4e30*/  UMOV UR27, UR43 ;  /* 0x0000002b001b7c82 */ /* 0x000fe20008000000 */
[----:B------:R-:W-:Y:S01]  /*4e40*/  UMOV UR28, UR36 ;  /* 0x00000024001c7c82 */ /* 0x000fe20008000000 */
[----:B------:R-:W-:Y:S03]  /*4e50*/  @!P1 IMAD.MOV.U32 R0, RZ, RZ, 0x2000 ;  /* 0x00002000ff009424 */ /* 0x000fe600078e00ff */
        /* <DEDUP_REMOVED lines=11> */
.L_x_204:
[----:B------:R-:W-:Y:S01]  /*4f10*/  @!P1 IADD3 R2, P0, PT, R12, 0x580, RZ ;  /* 0x000005800c029810 */ /* 0x000fe20007f1e0ff */
[----:B------:R-:W-:Y:S01]  /*4f20*/  VOTEU.ALL UP0, P1 ;  /* 0x0000000000ff7886 */ /* 0x000fe20000800000 */
[----:B------:R-:W-:Y:S01]  /*4f30*/  UMOV UR8, 0x0 ;  /* 0x0000000000087882 */ /* 0x000fe20000000000 */
[----:B------:R-:W-:Y:S01]  /*4f40*/  UMOV UR9, 0x10000000 ;  /* 0x1000000000097882 */ /* 0x000fe20000000000 */
[----:B------:R-:W-:Y:S01]  /*4f50*/  @!P1 R2UR UR5, R2 ;  /* 0x00000000020592ca */ /* 0x000fe200000e0000 */
[----:B--2---:R-:W-:Y:S01]  /*4f60*/  @!P1 IMAD.X R0, RZ, RZ, R13, P0 ;  /* 0x000000ffff009224 */ /* 0x004fe200000e060d */
[----:B------:R-:W-:Y:S01]  /*4f70*/  @!UP0 UIADD3 UR18, UPT, UPT, UR42, 0x60, URZ ;  /* 0x000000602a128890 */ /* 0x000fe2000fffe0ff */
[----:B------:R-:W-:Y:S01]  /*4f80*/  SHF.L.U32 R4, RZ, 0x1f, RZ ;  /* 0x0000001fff047819 */ /* 0x000fe200000006ff */
        /* <DEDUP_REMOVED lines=17> */
.L_x_206:
[----:B------:R-:W-:Y:S01]  /*50a0*/  @!P1 IADD3 R2, P0, PT, R12, 0x580, RZ ;  /* 0x000005800c029810 */ /* 0x000fe20007f1e0ff */
[----:B------:R-:W-:Y:S01]  /*50b0*/  VOTEU.ALL UP0, P1 ;  /* 0x0000000000ff7886 */ /* 0x000fe20000800000 */
[----:B------:R-:W-:Y:S01]  /*50c0*/  UMOV UR18, 0x0 ;  /* 0x0000000000127882 */ /* 0x000fe20000000000 */
[----:B------:R-:W-:Y:S01]  /*50d0*/  UMOV UR19, 0x10000000 ;  /* 0x1000000000137882 */ /* 0x000fe20000000000 */
[----:B------:R-:W-:Y:S01]  /*50e0*/  @!P1 R2UR UR5, R2 ;  /* 0x00000000020592ca */ /* 0x000fe200000e0000 */
[----:B------:R-:W-:Y:S01]  /*50f0*/  @!P1 IMAD.X R0, RZ, RZ, R13, P0 ;  /* 0x000000ffff009224 */ /* 0x000fe200000e060d */
[----:B------:R-:W-:Y:S02]  /*5100*/  @!UP0 UIADD3 UR10, UPT, UPT, UR42, 0x80, URZ ;  /* 0x000000802a0a8890 */ /* 0x000fe4000fffe0ff */
[----:B------:R-:W-:Y:S02]  /*5110*/  @!UP0 UIADD3 UR8, UPT, UPT, UR21, 0x400, URZ ;  /* 0x0000040015088890 */ /* 0x000fe4000fffe0ff */
[----:B------:R-:W-:Y:S01]  /*5120*/  @!P1 R2UR UR4, R0 ;  /* 0x00000000000492ca */ /* 0x000fe200000e0000 */
[----:B------:R-:W-:Y:S01]  /*5130*/  VOTEU.ALL UP0, P1 ;  /* 0x0000000000ff7886 */ /* 0x000fe20000800000 */
[----:B------:R-:W-:Y:S01]  /*5140*/  @!P1 IMAD.MOV.U32 R0, RZ, RZ, 0x2000 ;  /* 0x00002000ff009424 */ /* 0x000fe200078e00ff */
[----:B------:R-:W-:Y:S01]  /*5150*/  UMOV UR9, UR41 ;  /* 0x0000002900097c82 */ /* 0x000fe20008000000 */
[----:B------:R-:W-:Y:S01]  /*5160*/  UMOV UR11, UR43 ;  /* 0x0000002b000b7c82 */ /* 0x000fe20008000000 */
[----:B------:R-:W-:Y:S02]  /*5170*/  UMOV UR12, UR36 ;  /* 0x00000024000c7c82 */ /* 0x000fe40008000000 */
[----:B------:R-:W-:Y:S06]  /*5180*/  IMAD.U32 R6, RZ, RZ, UR5 ;  /* 0x00000005ff067e24 */ /* 0x000fec000f8e00ff */
[----:B--2---:R-:W-:Y:S01]  /*5190*/  IMAD.U32 R7, RZ, RZ, UR4 ;  /* 0x00000004ff077e24 */ /* 0x004fe2000f8e00ff */
        /* <DEDUP_REMOVED lines=8> */
.L_x_208:
        /* <DEDUP_REMOVED lines=24> */
.L_x_210:
[----:B------:R-:W-:Y:S01]  /*53a0*/  @!P1 IADD3 R2, P0, PT, R12, 0x580, RZ ;  /* 0x000005800c029810 */ /* 0x000fe20007f1e0ff */
[----:B------:R-:W-:Y:S01]  /*53b0*/  VOTEU.ALL UP0, P1 ;  /* 0x0000000000ff7886 */ /* 0x000fe20000800000 */
[----:B------:R-:W-:Y:S01]  /*53c0*/  UMOV UR6, 0x0 ;  /* 0x0000000000067882 */ /* 0x000fe20000000000 */
[----:B------:R-:W-:Y:S01]  /*53d0*/  UMOV UR7, 0x10000000 ;  /* 0x1000000000077882 */ /* 0x000fe20000000000 */
[----:B------:R-:W-:Y:S01]  /*53e0*/  @!P1 R2UR UR5, R2 ;  /* 0x00000000020592ca */ /* 0x000fe200000e0000 */
[----:B------:R-:W-:Y:S01]  /*53f0*/  @!P1 IMAD.X R0, RZ, RZ, R13, P0 ;  /* 0x000000ffff009224 */ /* 0x000fe200000e060d */
[----:B------:R-:W-:Y:S01]  /*5400*/  @!UP0 UIADD3 UR10, UPT, UPT, UR42, 0xc0, URZ ;  /* 0x000000c02a0a8890 */ /* 0x000fe2000fffe0ff */
[----:B------:R-:W-:Y:S01]  /*5410*/  VIADD R10, R10, 0x1 ;  /* 0x000000010a0a7836 */ /* 0x000fe20000000000 */
        /* <DEDUP_REMOVED lines=17> */
.L_x_212:
[----:B------:R-:W-:Y:S01]  /*5530*/  @!P1 IADD3 R2, P0, PT, R12, 0x580, RZ ;  /* 0x000005800c029810 */ /* 0x000fe20007f1e0ff */
[----:B------:R-:W-:Y:S01]  /*5540*/  VOTEU.ALL UP0, P1 ;  /* 0x0000000000ff7886 */ /* 0x000fe20000800000 */
[----:B------:R-:W-:Y:S01]  /*5550*/  UMOV UR6, 0x0 ;  /* 0x0000000000067882 */ /* 0x000fe20000000000 */
[----:B------:R-:W-:Y:S01]  /*5560*/  UMOV UR7, 0x10000000 ;  /* 0x1000000000077882 */ /* 0x000fe20000000000 */
[----:B------:R-:W-:Y:S01]  /*5570*/  @!P1 R2UR UR5, R2 ;  /* 0x00000000020592ca */ /* 0x000fe200000e0000 */
[----:B------:R-:W-:Y:S01]  /*5580*/  @!P1 IMAD.X R0, RZ, RZ, R13, P0 ;  /* 0x000000ffff009224 */ /* 0x000fe200000e060d */
[----:B------:R-:W-:Y:S01]  /*5590*/  @!UP0 UIADD3 UR10, UPT, UPT, UR42, 0xe0, URZ ;  /* 0x000000e02a0a8890 */ /* 0x000fe2000fffe0ff */
[----:B------:R-:W-:Y:S01]  /*55a0*/  R2UR UR19, R59 ;  /* 0x000000003b1372ca */ /* 0x000fe200000e0000 */
[----:B------:R-:W-:Y:S01]  /*55b0*/  @!UP0 UIADD3 UR8, UPT, UPT, UR21, 0x6400, URZ ;  /* 0x0000640015088890 */ /* 0x000fe2000fffe0ff */
[----:B------:R-:W-:Y:S01]  /*55c0*/  R2UR UR18, R60 ;  /* 0x000000003c1272ca */ /* 0x000fe200000e0000 */
[----:B------:R-:W-:Y:S01]  /*55d0*/  VOTEU.ALL UP0, P1 ;  /* 0x0000000000ff7886 */ /* 0x000fe20000800000 */
[----:B------:R-:W-:Y:S01]  /*55e0*/  @!P1 R2UR UR4, R0 ;  /* 0x00000000000492ca */ /* 0x000fe200000e0000 */
[----:B------:R-:W-:Y:S01]  /*55f0*/  UMOV UR9, UR17 ;  /* 0x0000001100097c82 */ /* 0x000fe20008000000 */
[----:B------:R-:W-:Y:S01]  /*5600*/  UMOV UR11, UR43 ;  /* 0x0000002b000b7c82 */ /* 0x000fe20008000000 */
[----:B------:R-:W-:Y:S01]  /*5610*/  UMOV UR12, UR36 ;  /* 0x00000024000c7c82 */ /* 0x000fe20008000000 */
[C---:B------:R-:W-:Y:S01]  /*5620*/  ISETP.NE.AND P0, PT, R10.reuse, 0x2, PT ;  /* 0x000000020a00780c */ /* 0x040fe20003f05270 */
[----:B------:R-:W-:Y:S01]  /*5630*/  UMOV UR36, UR29 ;  /* 0x0000001d00247c82 */ /* 0x000fe20008000000 */
[----:B------:R-:W-:Y:S01]  /*5640*/  IMAD.U32 R6, RZ, RZ, UR5 ;  /* 0x00000005ff067e24 */ /* 0x000fe2000f8e00ff */
[----:B------:R-:W-:Y:S01]  /*5650*/  UPLOP3.LUT UP3, UPT, UPT, UPT, UPT, 0x80, 0x8 ;  /* 0x000000000008789c */ /* 0x000fe20003f6f070 */
[----:B------:R-:W-:Y:S01]  /*5660*/  SEL R0, RZ, 0x1, P0 ;  /* 0x00000001ff007807 */ /* 0x000fe20000000000 */
[----:B------:R-:W-:Y:S01]  /*5670*/  UIADD3 UR28, UPT, UPT, UR13, UR19, URZ ;  /* 0x000000130d1c7290 */ /* 0x000fe2000fffe0ff */
[----:B------:R-:W-:Y:S01]  /*5680*/  SEL R10, R10, RZ, P0 ;  /* 0x000000ff0a0a7207 */ /* 0x000fe20000000000 */
[----:B------:R-:W-:Y:S01]  /*5690*/  UIADD3 UR24, UPT, UPT, UR14, UR18, URZ ;  /* 0x000000120e187290 */ /* 0x000fe2000fffe0ff */
[----:B------:R-:W-:Y:S01]  /*56a0*/  LOP3.LUT R9, R9, R0, RZ, 0x3c, !PT ;  /* 0x0000000009097212 */ /* 0x000fe200078e3cff */
[----:B--2---:R-:W-:Y:S01]  /*56b0*/  IMAD.U32 R7, RZ, RZ, UR4 ;  /* 0x00000004ff077e24 */ /* 0x004fe2000f8e00ff */
[----:B------:R-:W-:Y:S04]  /*56c0*/  @!P1 R2UR UR4, R6 ;  /* 0x00000000060492ca */ /* 0x000fe800000e0000 */
[----:B------:R-:W-:Y:S11]  /*56d0*/  @!P1 R2UR UR5, R7 ;  /* 0x00000000070592ca */ /* 0x000ff600000e0000 */
[----:B------:R-:W-:Y:S02]  /*56e0*/  @!UPT UIADD3 URZ, UPT, UPT, URZ, URZ, URZ ;  /* 0x000000fffffff290 */ /* 0x000fe4000fffe0ff */
[----:B------:R2:W-:Y:S01]  /*56f0*/  @!UP0 UTMALDG.3D [UR8], [UR4], desc[UR6] ;  /* 0x00000608040085b4 */ /* 0x0005e20008011000 */
[----:B------:R2:W-:Y:S01]  /*5700*/  @!P1 SYNCS.ARRIVE.TRANS64.RED.A0TR RZ, [UR21+0x38], R3 ;  /* 0x00003803ffff99a7 */ /* 0x0005e20008300415 */
[----:B------:R-:W-:Y:S01]  /*5710*/  SYNCS.ARRIVE.TRANS64.RED.A1T0 RZ, [UR16], RZ ;  /* 0x000000ffffff79a7 */ /* 0x000fe20008100410 */
[----:B------:R-:W-:Y:S05]  /*5720*/  BRA.U UP2, `(.L_x_87) ;  /* 0xffffffe902c87547 */ /* 0x000fea000b83ffff */
[----:B------:R-:W3:Y:S02]  /*5730*/  SYNCS.PHASECHK.TRANS64.TRYWAIT P0, [UR21+0x40], R5 ;  /* 0x00004005ff0075a7 */ /* 0x000ee40008001115 */
[----:B---3--:R-:W-:Y:S05]  /*5740*/  @!P0 BRA `(.L_x_88) ;  /* 0x0000006800d88947 */ /* 0x008fea0003800000 */
.L_x_214:
[----:B------:R-:W4:Y:S02]  /*5750*/  SYNCS.PHASECHK.TRANS64.TRYWAIT P0, [UR21+0x48], R5 ;  /* 0x00004805ff0075a7 */ /* 0x000f240008001115 */
[----:B----4-:R-:W-:Y:S05]  /*5760*/  @!P0 BRA `(.L_x_89) ;  /* 0x0000006800e88947 */ /* 0x010fea0003800000 */
.L_x_216:
[----:B------:R-:W4:Y:S01]  /*5770*/  SYNCS.PHASECHK.TRANS64.TRYWAIT P0, [UR21+0x50], R5 ;  /* 0x00005005ff0075a7 */ /* 0x000f220008001115 */
[----:B---3--:R-:W-:Y:S01]  /*5780*/  HFMA2 R0, -RZ, RZ, 0, 5.9604644775390625e-08 ;  /* 0x00000001ff007431 */ /* 0x008fe200000001ff */
[----:B----4-:R-:W-:Y:S06]  /*5790*/  @!P0 BRA `(.L_x_90) ;  /* 0x0000006800f48947 */ /* 0x010fec0003800000 */
.L_x_218:
[----:B---3--:R-:W-:Y:S02]  /*57a0*/  MOV R2, UR21 ;  /* 0x0000001500027c02 */ /* 0x008fe40008000f00 */
[----:B--2---:R-:W-:-:S07]  /*57b0*/  SHF.L.U32 R3, R0, 0x1f, RZ ;  /* 0x0000001f00037819 */ /* 0x004fce00000006ff */
.L_x_91:
[----:B--2---:R2:W3:Y:S02]  /*57c0*/  SYNCS.PHASECHK.TRANS64.TRYWAIT P0, [R2+URZ+0x58], R3 ;  /* 0x00005803020075a7 */ /* 0x0044e400080011ff */
[----:B---3--:R-:W-:Y:S05]  /*57d0*/  @!P0 NANOSLEEP.SYNCS 0x989680 ;  /* 0x009896800000895d */ /* 0x008fea0003900000 */
[----:B------:R-:W3:Y:S02]  /*57e0*/  @!P0 SYNCS.PHASECHK.TRANS64 P0, [R2+URZ+0x58], R3 ;  /* 0x00005803020085a7 */ /* 0x000ee400080010ff */
[----:B-1-3--:R-:W-:Y:S05]  /*57f0*/  @P0 EXIT ;  /* 0x000000000000094d */ /* 0x00afea0003800000 */
[----:B------:R-:W-:Y:S05]  /*5800*/  BRA `(.L_x_91) ;  /* 0xfffffffc00ec7947 */ /* 0x000fea000383ffff */
.L_x_72:
[----:B------:R-:W-:-:S06]  /*5810*/  UISETP.GE.AND UP0, UPT, UR18, 0x4, UPT ;  /* 0x000000041200788c */ /* 0x000fcc000bf06270 */
[----:B------:R-:W-:-:S13]  /*5820*/  PLOP3.LUT P0, PT, PT, PT, UP0, 0x80, 0x8 ;  /* 0x000000000008781c */ /* 0x000fda0003f0f008 */
[----:B-1----:R-:W-:Y:S05]  /*5830*/  @!P0 EXIT ;  /* 0x000000000000894d */ /* 0x002fea0003800000 */
[----:B------:R-:W-:Y:S01]  /*5840*/  BAR.SYNC.DEFER_BLOCKING 0x6, 0xa0 ;  /* 0x0182800000007b1d */ /* 0x000fe20000010000 */
[C---:B------:R-:W-:Y:S01]  /*5850*/  IMAD.SHL.U32 R5, R69.reuse, 0x20, RZ ;  /* 0x0000002045057824 */ /* 0x040fe200078e00ff */
[C---:B------:R-:W-:Y:S01]  /*5860*/  R2P PR, R69.reuse, 0x6 ;  /* 0x0000000645007804 */ /* 0x040fe20000000000 */
[C---:B------:R-:W-:Y:S01]  /*5870*/  IMAD.SHL.U32 R2, R69.reuse, 0x4, RZ ;  /* 0x0000000445027824 */ /* 0x040fe200078e00ff */
[----:B------:R-:W-:Y:S01]  /*5880*/  CS2R R64, SRZ ;  /* 0x0000000000407805 */ /* 0x000fe2000001ff00 */
[----:B------:R-:W-:Y:S01]  /*5890*/  IMAD.U32 R23, R69, 0x10000, RZ ;  /* 0x0001000045177824 */ /* 0x000fe200078e00ff */
[----:B------:R-:W-:Y:S01]  /*58a0*/  UMOV UR43, 0x400 ;  /* 0x00000400002b7882 */ /* 0x000fe20000000000 */
[----:B------:R-:W1:Y:S01]  /*58b0*/  LDCU.64 UR4, c[0x0][0x890] ;  /* 0x00011200ff0477ac */ /* 0x000e620008000a00 */
[----:B------:R-:W2:Y:S01]  /*58c0*/  LDC.64 R54, c[0x0][0x8b0] ;  /* 0x00022c00ff367b82 */ /* 0x000ea20000000a00 */
[----:B------:R-:W-:Y:S01]  /*58d0*/  LOP3.LUT R3, R5, 0xe0, RZ, 0xc0, !PT ;  /* 0x000000e005037812 */ /* 0x000fe200078ec0ff */
[----:B------:R-:W-:Y:S01]  /*58e0*/  IMAD.SHL.U32 R56, R69, 0x10, RZ ;  /* 0x0000001045387824 */ /* 0x000fe200078e00ff */
[----:B------:R-:W-:Y:S01]  /*58f0*/  ULEA UR43, UR52, UR43, 0x18 ;  /* 0x0000002b342b7291 */ /* 0x000fe2000f8ec0ff */
[----:B------:R-:W-:Y:S01]  /*5900*/  LOP3.LUT R5, R5, 0x100, RZ, 0xc0, !PT ;  /* 0x0000010005057812 */ /* 0x000fe200078ec0ff */
[----:B------:R-:W-:Y:S01]  /*5910*/  IMAD.MOV.U32 R68, RZ, RZ, 0x10 ;  /* 0x00000010ff447424 */ /* 0x000fe200078e00ff */
[----:B------:R-:W-:Y:S01]  /*5920*/  LOP3.LUT R2, R3, 0x1c, R2, 0xf8, !PT ;  /* 0x0000001c03027812 */ /* 0x000fe200078ef802 */
[----:B------:R-:W-:Y:S01]  /*5930*/  IMAD.MOV.U32 R67, RZ, RZ, 0x20 ;  /* 0x00000020ff437424 */ /* 0x000fe200078e00ff */
[----:B------:R-:W3:Y:S01]  /*5940*/  LDC.64 R52, c[0x0][0x8a8] ;  /* 0x00022a00ff347b82 */ /* 0x000ee20000000a00 */
[----:B------:R-:W-:Y:S01]  /*5950*/  SHF.R.U32.HI R3, RZ, 0x2, R69 ;  /* 0x00000002ff037819 */ /* 0x000fe20000011645 */
[----:B------:R-:W-:Y:S01]  /*5960*/  IMAD.MOV.U32 R22, RZ, RZ, RZ ;  /* 0x000000ffff167224 */ /* 0x000fe200078e00ff */
[----:B------:R-:W-:Y:S01]  /*5970*/  LOP3.LUT R23, R23, 0x600000, RZ, 0xc0, !PT ;  /* 0x0060000017177812 */ /* 0x000fe200078ec0ff */
[----:B------:R-:W-:Y:S01]  /*5980*/  IMAD.MOV.U32 R66, RZ, RZ, RZ ;  /* 0x000000ffff427224 */ /* 0x000fe200078e00ff */
[----:B------:R-:W-:Y:S01]  /*5990*/  LOP3.LUT R56, R5, 0x600, R56, 0xf8, !PT ;  /* 0x0000060005387812 */ /* 0x000fe200078ef838 */
[----:B------:R-:W4:Y:S01]  /*59a0*/  LDCU UR63, c[0x0][0x370] ;  /* 0x00006e00ff3f77ac */ /* 0x000f220008000800 */
[----:B------:R-:W-:Y:S01]  /*59b0*/  LOP3.LUT R3, R2, 0x4, R3, 0x78, !PT ;  /* 0x0000000402037812 */ /* 0x000fe200078e7803 */
[----:B------:R-:W4:Y:S01]  /*59c0*/  LDS R0, [UR43+0x120] ;  /* 0x0001202bff007984 */ /* 0x000f220008000800 */
[----:B-1----:R-:W-:Y:S01]  /*59d0*/  IMAD.U32 R71, RZ, RZ, UR4 ;  /* 0x00000004ff477e24 */ /* 0x002fe2000f8e00ff */
[----:B------:R-:W-:Y:S01]  /*59e0*/  UIADD3 UR4, UPT, UPT, UR43, 0x400, URZ ;  /* 0x000004002b047890 */ /* 0x000fe2000fffe0ff */
[----:B------:R-:W-:Y:S01]  /*59f0*/  LOP3.LUT R56, R56, R3, RZ, 0xfc, !PT ;  /* 0x0000000338387212 */ /* 0x000fe200078efcff */
[----:B------:R-:W-:Y:S01]  /*5a00*/  IMAD.U32 R70, RZ, RZ, UR5 ;  /* 0x00000005ff467e24 */ /* 0x000fe2000f8e00ff */
[----:B------:R-:W-:Y:S01]  /*5a10*/  LOP3.LUT R69, R69, 0x60, RZ, 0xc0, !PT ;  /* 0x0000006045457812 */ /* 0x000fe200078ec0ff */
[----:B------:R-:W1:Y:S01]  /*5a20*/  LDCU.64 UR54, c[0x0][0x348] ;  /* 0x00006900ff3677ac */ /* 0x000e620008000a00 */
[----:B------:R-:W-:Y:S01]  /*5a30*/  SEL R68, R68, 0xfffffff0, !P2 ;  /* 0xfffffff044447807 */ /* 0x000fe20005000000 */
[----:B------:R-:W-:Y:S01]  /*5a40*/  IMAD.U32 R62, RZ, RZ, UR4 ;  /* 0x00000004ff3e7e24 */ /* 0x000fe2000f8e00ff */
[----:B------:R-:W-:Y:S01]  /*5a50*/  SEL R67, R67, 0xffffffe0, !P1 ;  /* 0xffffffe043437807 */ /* 0x000fe20004800000 */
[----:B------:R-:W1:Y:S01]  /*5a60*/  LDCU UR42, c[0x0][0xb0c] ;  /* 0x00016180ff2a77ac */ /* 0x000e620008000800 */
[----:B------:R-:W1:Y:S01]  /*5a70*/  LDCU UR39, c[0x0][0xb30] ;  /* 0x00016600ff2777ac */ /* 0x000e620008000800 */
[----:B------:R-:W1:Y:S01]  /*5a80*/  LDCU.64 UR60, c[0x0][0x888] ;  /* 0x00011100ff3c77ac */ /* 0x000e620008000a00 */
[----:B------:R-:W1:Y:S01]  /*5a90*/  LDCU.64 UR40, c[0x0][0xb28] ;  /* 0x00016500ff2877ac */ /* 0x000e620008000a00 */
[----:B------:R-:W1:Y:S01]  /*5aa0*/  LDCU.128 UR56, c[0x0][0xb10] ;  /* 0x00016200ff3877ac */ /* 0x000e620008000c00 */
[----:B------:R-:W1:Y:S01]  /*5ab0*/  LDCU UR62, c[0x0][0x374] ;  /* 0x00006e80ff3e77ac */ /* 0x000e620008000800 */
[----:B------:R-:W-:Y:S01]  /*5ac0*/  UMOV UR53, URZ ;  /* 0x000000ff00357c82 */ /* 0x000fe20008000000 */
[----:B------:R-:W-:Y:S01]  /*5ad0*/  UMOV UR47, URZ ;  /* 0x000000ff002f7c82 */ /* 0x000fe20008000000 */
[----:B-1234-:R-:W-:-:S07]  /*5ae0*/  IMAD.IADD R23, R0, 0x1, R23 ;  /* 0x0000000100177824 */ /* 0x01efce00078e0217 */
.L_x_167:
[C---:B------:R-:W-:Y:S02]  /*5af0*/  LEA R0, R64.reuse, UR43, 0x3 ;  /* 0x0000002b40007c11 */ /* 0x040fe4000f8e18ff */
[----:B------:R-:W-:Y:S02]  /*5b00*/  SHF.L.U32 R3, R65, 0x1f, RZ ;  /* 0x0000001f41037819 */ /* 0x000fe400000006ff */
[----:B-1----:R-:W-:Y:S02]  /*5b10*/  LEA R5, R64, UR43, 0x4 ;  /* 0x0000002b40057c11 */ /* 0x002fe4000f8e20ff */
[----:B------:R-:W1:Y:S02]  /*5b20*/  SYNCS.PHASECHK.TRANS64.TRYWAIT P0, [R0+URZ+0x70], R3 ;  /* 0x00007003000075a7 */ /* 0x000e6400080011ff */
[----:B-1----:R-:W-:Y:S05]  /*5b30*/  @!P0 BRA `(.L_x_92) ;  /* 0x0000006800248947 */ /* 0x002fea0003800000 */
.L_x_219:
[----:B------:R-:W-:Y:S01]  /*5b40*/  R2UR UR7, R72 ;  /* 0x00000000480772ca */ /* 0x000fe200000e0000 */
[----:B------:R-:W2:Y:S01]  /*5b50*/  LDS.128 R4, [R5+0x100] ;  /* 0x0001000005047984 */ /* 0x000ea20000000c00 */
[----:B-1----:R-:W-:Y:S01]  /*5b60*/  VIADD R0, R0, 0x80 ;  /* 0x0000008000007836 */ /* 0x002fe20000000000 */
[----:B------:R-:W-:Y:S04]  /*5b70*/  UISETP.GE.AND UP0, UPT, UR45, 0x1, UPT ;  /* 0x000000012d00788c */ /* 0x000fe8000bf06270 */
[----:B------:R-:W-:Y:S01]  /*5b80*/  PRMT R0, RZ, 0x654, R0 ;  /* 0x00000654ff007816 */ /* 0x000fe20000000000 */
[----:B------:R-:W-:Y:S01]  /*5b90*/  @!PT LDS RZ, [RZ] ;  /* 0x00000000fffff984 */ /* 0x000fe20000000800 */
[----:B------:R-:W-:Y:S01]  /*5ba0*/  @!PT LDS RZ, [RZ] ;  /* 0x00000000fffff984 */ /* 0x000fe20000000800 */
[----:B------:R-:W-:Y:S01]  /*5bb0*/  @!PT LDS RZ, [RZ] ;  /* 0x00000000fffff984 */ /* 0x000fe20000000800 */
[----:B------:R-:W-:Y:S01]  /*5bc0*/  @!PT LDS RZ, [RZ] ;  /* 0x00000000fffff984 */ /* 0x000fe20000000800 */
[----:B------:R1:W-:Y:S06]  /*5bd0*/  MEMBAR.ALL.CTA ;  /* 0x0000000000007992 */ /* 0x0003ec0000008000 */
[----:B-1----:R-:W1:Y:S02]  /*5be0*/  FENCE.VIEW.ASYNC.S ;  /* 0x00000000000073c6 */ /* 0x002e640000000000 */
[----:B-1----:R1:W-:Y:S01]  /*5bf0*/  SYNCS.ARRIVE.TRANS64.RED.A1T0 RZ, [R0+URZ], RZ ;  /* 0x000000ff00ff79a7 */ /* 0x0023e200081004ff */
[----:B--2---:R-:W-:Y:S11]  /*5c00*/  LOP3.LUT P0, RZ, R6, 0x1, RZ, 0xc0, !PT ;  /* 0x0000000106ff7812 */ /* 0x004ff6000780c0ff */
[----:B------:R-:W-:Y:S02]  /*5c10*/  @!UPT UIADD3 URZ, UPT, UPT, URZ, URZ, URZ ;  /* 0x000000fffffff290 */ /* 0x000fe4000fffe0ff */
[----:B------:R-:W-:Y:S01]  /*5c20*/  VOTEU.ANY UP1, P0 ;  /* 0x0000000000ff7886 */ /* 0x000fe20000020100 */
[----:B------:R-:W-:Y:S01]  /*5c30*/  PLOP3.LUT P0, PT, PT, PT, UP1, 0x80, 0x8 ;  /* 0x000000000008781c */ /* 0x000fe20003f0f018 */
[----:B------:R-:W-:Y:S06]  /*5c40*/  UP2UR UR4, UPR, URZ, 0x2 ;  /* 0x00000002ff047883 */ /* 0x000fec0008000000 */
[----:B------:R-:W-:Y:S06]  /*5c50*/  IMAD.U32 R73, RZ, RZ, UR4 ;  /* 0x00000004ff497e24 */ /* 0x000fec000f8e00ff */
[----:B------:R-:W-:Y:S02]  /*5c60*/  @P0 SHF.R.U32.HI R2, RZ, 0x10, R5 ;  /* 0x00000010ff020819 */ /* 0x000fe40000011605 */
[----:B------:R-:W-:Y:S02]  /*5c70*/  @P0 MOV R3, R4 ;  /* 0x0000000400030202 */ /* 0x000fe40000000f00 */
[----:B------:R-:W-:Y:S02]  /*5c80*/  @P0 R2UR UR4, R2 ;  /* 0x00000000020402ca */ /* 0x000fe400000e0000 */
[----:B------:R-:W-:Y:S02]  /*5c90*/  @P0 LOP3.LUT R4, R5, 0xffff, RZ, 0xc0, !PT ;  /* 0x0000ffff05040812 */ /* 0x000fe400078ec0ff */
[----:B------:R-:W-:Y:S02]  /*5ca0*/  @P0 R2UR UR6, R3 ;  /* 0x00000000030602ca */ /* 0x000fe400000e0000 */
[----:B------:R-:W-:Y:S07]  /*5cb0*/  @P0 R2UR UR5, R4 ;  /* 0x00000000040502ca */ /* 0x000fee00000e0000 */
[----:B------:R-:W-:Y:S02]  /*5cc0*/  @UP1 UMOV UR7, UR4 ;  /* 0x0000000400071c82 */ /* 0x000fe40008000000 */
[----:B------:R-:W-:Y:S02]  /*5cd0*/  IMAD.U32 R72, RZ, RZ, UR7 ;  /* 0x00000007ff487e24 */ /* 0x000fe4000f8e00ff */
[----:B------:R-:W-:Y:S02]  /*5ce0*/  @UP1 UMOV UR38, UR6 ;  /* 0x0000000600261c82 */ /* 0x000fe40008000000 */
[----:B------:R-:W-:Y:S01]  /*5cf0*/  @UP1 UMOV UR37, UR5 ;  /* 0x0000000500251c82 */ /* 0x000fe20008000000 */
[----:B-1----:R-:W-:Y:S05]  /*5d00*/  BRA.U !UP0, `(.L_x_93) ;  /* 0x0000000108cc7547 */ /* 0x002fea000b800000 */
[----:B------:R-:W1:Y:S01]  /*5d10*/  LDCU UR12, c[0x0][0xb20] ;  /* 0x00016400ff0c77ac */ /* 0x000e620008000800 */
[----:B------:R-:W-:Y:S02]  /*5d20*/  UIMAD.WIDE.U32 UR4, UR62, UR59, URZ ;  /* 0x0000003b3e0472a5 */ /* 0x000fe4000f8e00ff */
[----:B------:R-:W-:Y:S02]  /*5d30*/  UIMAD.WIDE.U32 UR6, UR63, UR56, URZ ;  /* 0x000000383f0672a5 */ /* 0x000fe4000f8e00ff */
[----:B------:R-:W-:Y:S02]  /*5d40*/  UISETP.NE.AND UP0, UPT, UR58, 0x1, UPT ;  /* 0x000000013a00788c */ /* 0x000fe4000bf05270 */
[----:B------:R-:W-:Y:S02]  /*5d50*/  UIMAD.WIDE.U32 UR8, UR37, UR59, URZ ;  /* 0x0000003b250872a5 */ /* 0x000fe4000f8e00ff */
[----:B------:R-:W-:Y:S02]  /*5d60*/  UIMAD.WIDE.U32 UR10, UR38, UR56, URZ ;  /* 0x00000038260a72a5 */ /* 0x000fe4000f8e00ff */
[----:B------:R-:W-:Y:S02]  /*5d70*/  UISETP.NE.AND UP1, UPT, UR42, 0x1, UPT ;  /* 0x000000012a00788c */ /* 0x000fe4000bf25270 */
[----:B------:R-:W-:Y:S01]  /*5d80*/  UISETP.NE.AND UP2, UPT, UR45, 0x1, UPT ;  /* 0x000000012d00788c */ /* 0x000fe2000bf45270 */
[----:B------:R-:W-:Y:S02]  /*5d90*/  UMOV UR4, UR5 ;  /* 0x0000000500047c82 */ /* 0x000fe40008000000 */
[----:B-1----:R-:W-:Y:S03]  /*5da0*/  USHF.R.U32.HI UR5, URZ, UR12, UR4 ;  /* 0x0000000cff057299 */ /* 0x002fe60008011604 */
[----:B------:R-:W-:Y:S02]  /*5db0*/  UMOV UR4, UR7 ;  /* 0x0000000700047c82 */ /* 0x000fe40008000000 */
[----:B------:R-:W-:Y:S02]  /*5dc0*/  USHF.R.U32.HI UR7, URZ, UR57, UR4 ;  /* 0x00000039ff077299 */ /* 0x000fe40008011604 */
[----:B------:R-:W-:Y:S02]  /*5dd0*/  USEL UR4, UR62, UR5, !UP0 ;  /* 0x000000053e047287 */ /* 0x000fe4000c000000 */
[----:B------:R-:W-:Y:S01]  /*5de0*/  USEL UR7, UR63, UR7, !UP1 ;  /* 0x000000073f077287 */ /* 0x000fe2000c800000 */
[----:B------:R-:W-:Y:S01]  /*5df0*/  UMOV UR5, UR9 ;  /* 0x0000000900057c82 */ /* 0x000fe20008000000 */
[----:B------:R-:W-:Y:S02]  /*5e00*/  UIMAD.WIDE.U32 UR8, UR4, UR40, URZ ;  /* 0x00000028040872a5 */ /* 0x000fe4000f8e00ff */
[----:B------:R-:W-:Y:S03]  /*5e10*/  USHF.R.U32.HI UR6, URZ, UR12, UR5 ;  /* 0x0000000cff067299 */ /* 0x000fe60008011605 */
[----:B------:R-:W-:Y:S01]  /*5e20*/  UMOV UR5, UR11 ;  /* 0x0000000b00057c82 */ /* 0x000fe20008000000 */
[----:B------:R-:W-:Y:S02]  /*5e30*/  UIMAD.WIDE.U32 UR10, UR7, UR40, URZ ;  /* 0x00000028070a72a5 */ /* 0x000fe4000f8e00ff */
[----:B------:R-:W-:Y:S02]  /*5e40*/  USHF.R.U32.HI UR12, URZ, UR57, UR5 ;  /* 0x00000039ff0c7299 */ /* 0x000fe40008011605 */
[----:B------:R-:W-:Y:S01]  /*5e50*/  USEL UR6, UR37, UR6, !UP0 ;  /* 0x0000000625067287 */ /* 0x000fe2000c000000 */
[----:B------:R-:W-:Y:S02]  /*5e60*/  UMOV UR5, UR9 ;  /* 0x0000000900057c82 */ /* 0x000fe40008000000 */
[----:B------:R-:W-:Y:S01]  /*5e70*/  UMOV UR10, UR11 ;  /* 0x0000000b000a7c82 */ /* 0x000fe20008000000 */
[----:B------:R-:W-:Y:S02]  /*5e80*/  @UP2 USHF.R.U32.HI UR4, URZ, UR41, UR5 ;  /* 0x00000029ff042299 */ /* 0x000fe40008011605 */
[----:B------:R-:W-:Y:S02]  /*5e90*/  @UP2 USHF.R.U32.HI UR7, URZ, UR41, UR10 ;  /* 0x00000029ff072299 */ /* 0x000fe4000801160a */
[----:B------:R-:W-:Y:S02]  /*5ea0*/  UIMAD UR4, UR45, UR4, URZ ;  /* 0x000000042d0472a4 */ /* 0x000fe4000f8e02ff */
[----:B------:R-:W-:Y:S02]  /*5eb0*/  UIMAD.WIDE.U32 UR10, UR6, UR40, URZ ;  /* 0x00000028060a72a5 */ /* 0x000fe4000f8e00ff */
[----:B------:R-:W-:Y:S02]  /*5ec0*/  USEL UR5, UR38, UR12, !UP1 ;  /* 0x0000000c26057287 */ /* 0x000fe4000c800000 */
[----:B------:R-:W-:Y:S02]  /*5ed0*/  UIMAD UR8, UR45, UR7, URZ ;  /* 0x000000072d0872a4 */ /* 0x000fe4000f8e02ff */
[----:B------:R-:W-:Y:S03]  /*5ee0*/  UISETP.GE.AND UP0, UPT, UR6, UR4, UPT ;  /* 0x000000040600728c */ /* 0x000fe6000bf06270 */
[----:B------:R-:W-:Y:S01]  /*5ef0*/  UMOV UR4, UR11 ;  /* 0x0000000b00047c82 */ /* 0x000fe20008000000 */
[----:B------:R-:W-:Y:S02]  /*5f00*/  UISETP.GE.OR UP0, UPT, UR5, UR8, UP0 ;  /* 0x000000080500728c */ /* 0x000fe40008706670 */
[----:B------:R-:W-:Y:S02]  /*5f10*/  USHF.R.U32.HI UR4, URZ, UR41, UR4 ;  /* 0x00000029ff047299 */ /* 0x000fe40008011604 */
[----:B------:R-:W-:Y:S02]  /*5f20*/  UIMAD.WIDE.U32 UR8, UR5, UR40, URZ ;  /* 0x00000028050872a5 */ /* 0x000fe4000f8e00ff */
[----:B------:R-:W-:Y:S02]  /*5f30*/  USEL UR11, UR6, UR4, !UP2 ;  /* 0x00000004060b7287 */ /* 0x000fe4000d000000 */
[----:B------:R-:W-:Y:S02]  /*5f40*/  UIADD3 UR8, UPT, UPT, -UR5, URZ, URZ ;  /* 0x000000ff05087290 */ /* 0x000fe4000fffe1ff */
[----:B------:R-:W-:Y:S01]  /*5f50*/  UIADD3 UR10, UPT, UPT, -UR11, URZ, URZ ;  /* 0x000000ff0b0a7290 */ /* 0x000fe2000fffe1ff */
[----:B------:R-:W-:Y:S01]  /*5f60*/  @!UP0 UMOV UR4, UR9 ;  /* 0x0000000900048c82 */ /* 0x000fe20008000000 */
[----:B------:R-:W-:Y:S02]  /*5f70*/  UIADD3 UR9, UPT, UPT, -UR6, URZ, URZ ;  /* 0x000000ff06097290 */ /* 0x000fe4000fffe1ff */
[----:B------:R-:W-:Y:S02]  /*5f80*/  @!UP0 USHF.R.U32.HI UR4, URZ, UR41, UR4 ;  /* 0x00000029ff048299 */ /* 0x000fe40008011604 */
[----:B------:R-:W-:Y:S02]  /*5f90*/  UIMAD UR10, UR45, UR10, UR6 ;  /* 0x0000000a2d0a72a4 */ /* 0x000fe4000f8e0206 */
[----:B------:R-:W-:Y:S04]  /*5fa0*/  @!UP0 USEL UR4, UR5, UR4, !UP2 ;  /* 0x0000000405048287 */ /* 0x000fe8000d000000 */
[----:B------:R-:W-:Y:S02]  /*5fb0*/  @!UP0 UIMAD UR10, UR7, UR10, UR4 ;  /* 0x0000000a070a82a4 */ /* 0x000fe4000f8e0204 */
[----:B------:R-:W-:Y:S02]  /*5fc0*/  @!UP0 UIADD3 UR11, UPT, UPT, UR11, -UR4, URZ ;  /* 0x800000040b0b8290 */ /* 0x000fe4000fffe0ff */
[----:B------:R-:W-:Y:S02]  /*5fd0*/  UIMAD UR7, UR42, UR8, UR38 ;  /* 0x000000082a0772a4 */ /* 0x000fe4000f8e0226 */
[----:B------:R-:W-:Y:S02]  /*5fe0*/  @!UP0 UIMAD UR6, UR11, UR45, UR5 ;  /* 0x0000002d0b0682a4 */ /* 0x000fe4000f8e0205 */
[----:B------:R-:W-:Y:S01]  /*5ff0*/  UIMAD UR4, UR58, UR9, UR37 ;  /* 0x000000093a0472a4 */ /* 0x000fe2000f8e0225 */
[----:B------:R-:W-:Y:S02]  /*6000*/  @!UP0 UMOV UR5, UR10 ;  /* 0x0000000a00058c82 */ /* 0x000fe40008000000 */
[----:B------:R-:W-:Y:S02]  /*6010*/  UIMAD UR38, UR5, UR42, UR7 ;  /* 0x0000002a052672a4 */ /* 0x000fe4000f8e0207 */
[----:B------:R-:W-:Y:S11]  /*6020*/  UIMAD UR37, UR6, UR58, UR4 ;  /* 0x0000003a062572a4 */ /* 0x000ff6000f8e0204 */
[----:B------:R-:W-:Y:S01]  /*6030*/  @!UPT UIADD3 URZ, UPT, UPT, URZ, URZ, URZ ;  /* 0x000000fffffff290 */ /* 0x000fe2000fffe0ff */
.L_x_93:
[----:B------:R-:W-:Y:S01]  /*6040*/  UISETP.NE.AND UP0, UPT, UR39, 0x1, UPT ;  /* 0x000000012700788c */ /* 0x000fe2000bf05270 */
[----:B------:R-:W-:Y:S01]  /*6050*/  LOP3.LUT P0, RZ, R62, 0x3f0, RZ, 0xc0, !PT ;  /* 0x000003f03eff7812 */ /* 0x000fe2000780c0ff */
[----:B------:R-:W-:Y:S01]  /*6060*/  USHF.L.U32 UR50, UR24, 0x6, URZ ;  /* 0x0000000618327899 */ /* 0x000fe200080006ff */
[----:B------:R-:W-:Y:S01]  /*6070*/  BSSY.RECONVERGENT B6, `(.L_x_94) ;  /* 0x0000034000067945 */ /* 0x000fe20003800200 */
[----:B------:R-:W-:Y:S01]  /*6080*/  USHF.L.U32 UR49, UR28, 0x8, URZ ;  /* 0x000000081c317899 */ /* 0x000fe200080006ff */
[----:B------:R-:W-:Y:S06]  /*6090*/  IADD3 R64, PT, PT, R64, 0x1, RZ ;  /* 0x0000000140407810 */ /* 0x000fec0007ffe0ff */
[----:B------:R-:W1:Y:S01]  /*60a0*/  @!UP0 LDCU.128 UR12, c[0x0][0xb10] ;  /* 0x00016200ff0c87ac */ /* 0x000e620008000c00 */
[----:B------:R-:W2:Y:S01]  /*60b0*/  @!UP0 LDCU UR5, c[0x0][0xb0c] ;  /* 0x00016180ff0587ac */ /* 0x000ea20008000800 */
[----:B------:R-:W3:Y:S01]  /*60c0*/  @!UP0 LDCU UR10, c[0x0][0xb20] ;  /* 0x00016400ff0a87ac */ /* 0x000ee20008000800 */
[----:B-1----:R-:W-:Y:S02]  /*60d0*/  UIMAD.WIDE.U32 UR8, UR38, UR12, URZ ;  /* 0x0000000c260872a5 */ /* 0x002fe4000f8e00ff */
[----:B------:R-:W-:Y:S02]  /*60e0*/  UIMAD.WIDE.U32 UR6, UR37, UR15, URZ ;  /* 0x0000000f250672a5 */ /* 0x000fe4000f8e00ff */
[----:B------:R-:W-:Y:S03]  /*60f0*/  @!UP0 UISETP.NE.AND UP1, UPT, UR14, 0x1, UPT ;  /* 0x000000010e00888c */ /* 0x000fe6000bf25270 */
[----:B------:R-:W-:Y:S01]  /*6100*/  @!UP0 UMOV UR4, UR9 ;  /* 0x0000000900048c82 */ /* 0x000fe20008000000 */
[----:B--2---:R-:W-:Y:S02]  /*6110*/  @!UP0 UISETP.NE.AND UP2, UPT, UR5, 0x1, UPT ;  /* 0x000000010500888c */ /* 0x004fe4000bf45270 */
[----:B------:R-:W-:Y:S01]  /*6120*/  @!UP0 USHF.R.U32.HI UR4, URZ, UR13, UR4 ;  /* 0x0000000dff048299 */ /* 0x000fe20008011604 */
[----:B------:R-:W-:Y:S02]  /*6130*/  @!UP0 UMOV UR6, UR7 ;  /* 0x0000000700068c82 */ /* 0x000fe40008000000 */
[----:B---3--:R-:W-:Y:S02]  /*6140*/  @!UP0 USHF.R.U32.HI UR6, URZ, UR10, UR6 ;  /* 0x0000000aff068299 */ /* 0x008fe40008011606 */
[----:B------:R-:W-:Y:S02]  /*6150*/  @!UP0 USEL UR7, UR38, UR4, !UP2 ;  /* 0x0000000426078287 */ /* 0x000fe4000d000000 */
[----:B------:R-:W-:Y:S04]  /*6160*/  @!UP0 USEL UR6, UR37, UR6, !UP1 ;  /* 0x0000000625068287 */ /* 0x000fe8000c800000 */
[----:B------:R-:W-:Y:S02]  /*6170*/  @!UP0 UIADD3 UR4, UPT, UPT, -UR7, UR6, URZ ;  /* 0x0000000607048290 */ /* 0x000fe4000fffe1ff */
[----:B------:R-:W-:Y:S02]  /*6180*/  @!UP0 UIADD3 UR6, UPT, UPT, UR7, -UR6, URZ ;  /* 0x8000000607068290 */ /* 0x000fe4000fffe0ff */
[----:B------:R-:W-:Y:S02]  /*6190*/  @!UP0 UIMAD UR38, UR4, UR5, UR38 ;  /* 0x00000005042682a4 */ /* 0x000fe4000f8e0226 */
[----:B------:R-:W-:Y:S01]  /*61a0*/  @!UP0 UIMAD UR37, UR6, UR14, UR37 ;  /* 0x0000000e062582a4 */ /* 0x000fe2000f8e0225 */
[----:B------:R-:W-:Y:S11]  /*61b0*/  @!P0 BRA `(.L_x_95) ;  /* 0x00000000007c8947 */ /* 0x000ff60003800000 */
[----:B------:R-:W1:Y:S01]  /*61c0*/  LDCU.64 UR8, c[0x4][0x80] ;  /* 0x01001000ff0877ac */ /* 0x000e620008000a00 */
[----:B------:R-:W-:Y:S01]  /*61d0*/  MOV R2, 0x0 ;  /* 0x0000000000027802 */ /* 0x000fe20000000f00 */
[----:B------:R-:W-:Y:S02]  /*61e0*/  HFMA2 R12, -RZ, RZ, 0, 5.9604644775390625e-08 ;  /* 0x00000001ff0c7431 */ /* 0x000fe400000001ff */
[----:B------:R-:W-:Y:S01]  /*61f0*/  IMAD.MOV.U32 R8, RZ, RZ, 0x70 ;  /* 0x00000070ff087424 */ /* 0x000fe200078e00ff */
[----:B------:R2:W3:Y:S01]  /*6200*/  LDC.64 R14, c[0x4][R2] ;  /* 0x01000000020e7b82 */ /* 0x0004e20000000a00 */
[----:B------:R-:W4:Y:S01]  /*6210*/  LDCU.64 UR6, c[0x4][0x88] ;  /* 0x01001100ff0677ac */ /* 0x000f220008000a00 */
[----:B------:R-:W-:Y:S01]  /*6220*/  IMAD.MOV.U32 R13, RZ, RZ, RZ ;  /* 0x000000ffff0d7224 */ /* 0x000fe200078e00ff */
[----:B------:R-:W2:Y:S01]  /*6230*/  LDCU.64 UR4, c[0x4][0x8] ;  /* 0x01000100ff0477ac */ /* 0x000ea20008000a00 */
[----:B-1----:R-:W-:Y:S01]  /*6240*/  MOV R5, UR9 ;  /* 0x0000000900057c02 */ /* 0x002fe20008000f00 */
[----:B------:R-:W-:Y:S01]  /*6250*/  IMAD.U32 R4, RZ, RZ, UR8 ;  /* 0x00000008ff047e24 */ /* 0x000fe2000f8e00ff */
[----:B----4-:R-:W-:Y:S01]  /*6260*/  MOV R7, UR7 ;  /* 0x0000000700077c02 */ /* 0x010fe20008000f00 */
[----:B------:R-:W-:Y:S01]  /*6270*/  IMAD.U32 R6, RZ, RZ, UR6 ;  /* 0x00000006ff067e24 */ /* 0x000fe2000f8e00ff */
[----:B--2---:R-:W-:Y:S01]  /*6280*/  MOV R11, UR5 ;  /* 0x00000005000b7c02 */ /* 0x004fe20008000f00 */
[----:B------:R-:W-:Y:S02]  /*6290*/  IMAD.U32 R10, RZ, RZ, UR4 ;  /* 0x00000004ff0a7e24 */ /* 0x000fe4000f8e00ff */
[----:B------:R-:W-:Y:S07]  /*62a0*/  LEPC R20, `(.L_x_96) ;  /* 0x000000001014794e */ /* 0x000fee0000000000 */
[----:B---3-5:R-:W-:Y:S05]  /*62b0*/  CALL.ABS.NOINC R14 ;  /* 0x000000000e007343 */ /* 0x028fea0003c00000 */
.L_x_96:
[----:B------:R-:W1:Y:S01]  /*62c0*/  LDCU.64 UR8, c[0x4][0x80] ;  /* 0x01001000ff0877ac */ /* 0x000e620008000a00 */
[----:B------:R-:W2:Y:S01]  /*62d0*/  LDC.64 R2, c[0x4][R2] ;  /* 0x0100000002027b82 */ /* 0x000ea20000000a00 */
[----:B------:R-:W-:Y:S02]  /*62e0*/  HFMA2 R12, -RZ, RZ, 0, 5.9604644775390625e-08 ;  /* 0x00000001ff0c7431 */ /* 0x000fe400000001ff */
[----:B------:R-:W-:Y:S02]  /*62f0*/  IMAD.MOV.U32 R8, RZ, RZ, 0x70 ;  /* 0x00000070ff087424 */ /* 0x000fe400078e00ff */
[----:B------:R-:W-:Y:S01]  /*6300*/  IMAD.MOV.U32 R13, RZ, RZ, RZ ;  /* 0x000000ffff0d7224 */ /* 0x000fe200078e00ff */
[----:B------:R-:W3:Y:S01]  /*6310*/  LDCU.64 UR6, c[0x4][0x88] ;  /* 0x01001100ff0677ac */ /* 0x000ee20008000a00 */
[----:B------:R-:W4:Y:S01]  /*6320*/  LDCU.64 UR4, c[0x4][0x8] ;  /* 0x01000100ff0477ac */ /* 0x000f220008000a00 */
[----:B-1----:R-:W-:Y:S02]  /*6330*/  MOV R4, UR8 ;  /* 0x0000000800047c02 */ /* 0x002fe40008000f00 */
[----:B------:R-:W-:Y:S02]  /*6340*/  MOV R5, UR9 ;  /* 0x0000000900057c02 */ /* 0x000fe40008000f00 */
[----:B---3--:R-:W-:Y:S01]  /*6350*/  MOV R7, UR7 ;  /* 0x0000000700077c02 */ /* 0x008fe20008000f00 */
[----:B------:R-:W-:Y:S01]  /*6360*/  IMAD.U32 R6, RZ, RZ, UR6 ;  /* 0x00000006ff067e24 */ /* 0x000fe2000f8e00ff */
[----:B----4-:R-:W-:Y:S01]  /*6370*/  MOV R11, UR5 ;  /* 0x00000005000b7c02 */ /* 0x010fe20008000f00 */
[----:B------:R-:W-:Y:S02]  /*6380*/  IMAD.U32 R10, RZ, RZ, UR4 ;  /* 0x00000004ff0a7e24 */ /* 0x000fe4000f8e00ff */
[----:B------:R-:W-:Y:S07]  /*6390*/  LEPC R20, `(.L_x_95) ;  /* 0x000000001014794e */ /* 0x000fee0000000000 */
[----:B--2---:R-:W-:Y:S05]  /*63a0*/  CALL.ABS.NOINC R2 ;  /* 0x0000000002007343 */ /* 0x004fea0003c00000 */
.L_x_95:
[----:B------:R-:W-:Y:S05]  /*63b0*/  BSYNC.RECONVERGENT B6 ;  /* 0x0000000000067941 */ /* 0x000fea0003800200 */
.L_x_94:
[----:B------:R-:W-:Y:S02]  /*63c0*/  R2UR UR6, R61 ;  /* 0x000000003d0672ca */ /* 0x000fe400000e0000 */
[----:B------:R-:W-:Y:S02]  /*63d0*/  R2UR UR5, R71 ;  /* 0x00000000470572ca */ /* 0x000fe400000e0000 */
[----:B------:R-:W-:Y:S02]  /*63e0*/  R2UR UR4, R70 ;  /* 0x00000000460472ca */ /* 0x000fe400000e0000 */
[----:B------:R-:W-:Y:S02]  /*63f0*/  ISETP.NE.U32.AND P4, PT, R54, RZ, PT ;  /* 0x000000ff3600720c */ /* 0x000fe40003f85070 */
[----:B------:R-:W-:Y:S02]  /*6400*/  ISETP.NE.U32.AND P2, PT, RZ, UR60, PT ;  /* 0x0000003cff007c0c */ /* 0x000fe4000bf45070 */
[----:B------:R-:W-:Y:S02]  /*6410*/  ISETP.NE.AND.EX P4, PT, R55, RZ, PT, P4 ;  /* 0x000000ff3700720c */ /* 0x000fe40003f85340 */
[----:B------:R-:W-:Y:S01]  /*6420*/  ISETP.NE.AND.EX P2, PT, RZ, UR61, PT, P2 ;  /* 0x0000003dff007c0c */ /* 0x000fe2000bf45320 */
[----:B------:R-:W-:Y:S02]  /*6430*/  UISETP.NE.AND UP2, UPT, UR6, URZ, UPT ;  /* 0x000000ff0600728c */ /* 0x000fe4000bf45270 */
[----:B------:R-:W-:Y:S04]  /*6440*/  UISETP.NE.U32.AND UP0, UPT, UR5, URZ, UPT ;  /* 0x000000ff0500728c */ /* 0x000fe8000bf05070 */
[----:B------:R-:W-:Y:S01]  /*6450*/  UISETP.NE.AND.EX UP1, UPT, UR4, URZ, UPT, UP0 ;  /* 0x000000ff0400728c */ /* 0x000fe2000bf25300 */
[----:B------:R-:W-:Y:S01]  /*6460*/  PLOP3.LUT P1, PT, PT, PT, UP2, 0x80, 0x8 ;  /* 0x000000000008781c */ /* 0x000fe20003f2f028 */
[----:B------:R-:W-:Y:S03]  /*6470*/  UPLOP3.LUT UP0, UPT, UPT, UPT, UPT, 0x40, 0x4 ;  /* 0x000000000004789c */ /* 0x000fe60003f0e870 */
[----:B------:R-:W-:Y:S06]  /*6480*/  @UP2 UPLOP3.LUT UP0, UPT, UPT, UPT, UP1, 0x80, 0x8 ;  /* 0x000000000008289c */ /* 0x000fec0003f0f010 */
[----:B------:R-:W-:Y:S01]  /*6490*/  PLOP3.LUT P0, PT, PT, PT, UP0, 0x80, 0x8 ;  /* 0x000000000008781c */ /* 0x000fe20003f0f008 */
[----:B------:R-:W-:Y:S01]  /*64a0*/  @!UPT UIADD3 URZ, UPT, UPT, URZ, URZ, URZ ;  /* 0x000000fffffff290 */ /* 0x000fe2000fffe0ff */
[----:B------:R-:W-:Y:S11]  /*64b0*/  BRA.U !UP1, `(.L_x_97) ;  /* 0x0000000109407547 */ /* 0x000ff6000b800000 */
[----:B------:R-:W-:Y:S01]  /*64c0*/  UISETP.NE.U32.AND UP0, UPT, UR60, URZ, UPT ;  /* 0x000000ff3c00728c */ /* 0x000fe2000bf05070 */
[----:B------:R-:W-:Y:S01]  /*64d0*/  R2UR UR6, R71 ;  /* 0x00000000470672ca */ /* 0x000fe200000e0000 */
[----:B------:R-:W1:Y:S01]  /*64e0*/  LDCU.64 UR8, c[0x0][0x358] ;  /* 0x00006b00ff0877ac */ /* 0x000e620008000a00 */
[----:B------:R-:W-:Y:S02]  /*64f0*/  HFMA2 R57, -RZ, RZ, 0, 5.9604644775390625e-08 ;  /* 0x00000001ff397431 */ /* 0x000fe400000001ff */
[----:B------:R-:W-:Y:S01]  /*6500*/  IMAD.MOV.U32 R0, RZ, RZ, 0x1 ;  /* 0x00000001ff007424 */ /* 0x000fe200078e00ff */
[----:B------:R-:W-:Y:S06]  /*6510*/  UISETP.NE.AND.EX UP0, UPT, UR61, URZ, UPT, UP0 ;  /* 0x000000ff3d00728c */ /* 0x000fec000bf05300 */
[----:B------:R-:W-:Y:S05]  /*6520*/  PLOP3.LUT P3, PT, PT, PT, UP0, 0x80, 0x8 ;  /* 0x000000000008781c */ /* 0x000fea0003f6f008 */
[----:B------:R-:W2:Y:S01]  /*6530*/  @UP0 LDCU.64 UR4, c[0x0][0x888] ;  /* 0x00011100ff0407ac */ /* 0x000ea20008000a00 */
[----:B------:R-:W-:Y:S07]  /*6540*/  @UP0 UIMAD UR6, UR36, UR6, URZ ;  /* 0x00000006240602a4 */ /* 0x000fee000f8e02ff */
[----:B------:R-:W-:Y:S01]  /*6550*/  @!P3 PRMT R57, R0, 0x7610, R57 ;  /* 0x000076100039b816 */ /* 0x000fe20000000039 */
[----:B--2---:R-:W-:Y:S06]  /*6560*/  @UP0 UIMAD.WIDE UR4, UR6, 0x4, UR4 ;  /* 0x00000004060408a5 */ /* 0x004fec000f8e0204 */
[----:B------:R-:W-:Y:S02]  /*6570*/  IMAD.U32 R2, RZ, RZ, UR4 ;  /* 0x00000004ff027e24 */ /* 0x000fe4000f8e00ff */
[----:B------:R-:W-:Y:S03]  /*6580*/  IMAD.U32 R3, RZ, RZ, UR5 ;  /* 0x00000005ff037e24 */ /* 0x000fe6000f8e00ff */
[----:B------:R-:W2:Y:S02]  /*6590*/  @!UP0 LDCU UR4, c[0x0][0x880] ;  /* 0x00011000ff0487ac */ /* 0x000ea40008000800 */
[----:B-1---5:R1:W5:Y:S02]  /*65a0*/  @P3 LDG.E R27, desc[UR8][R2.64] ;  /* 0x00000008021b3981 */ /* 0x022364000c1e1900 */
[----:B-12---:R-:W-:Y:S02]  /*65b0*/  @!P3 MOV R27, UR4 ;  /* 0x00000004001bbc02 */ /* 0x006fe40008000f00 */
.L_x_97:
[----:B------:R-:W-:Y:S05]  /*65c0*/  @!P4 BRA `(.L_x_98) ;  /* 0x000000000024c947 */ /* 0x000fea0003800000 */
[----:B------:R-:W-:Y:S01]  /*65d0*/  ISETP.NE.U32.AND P3, PT, R52, RZ, PT ;  /* 0x000000ff3400720c */ /* 0x000fe20003f65070 */
[----:B------:R-:W1:Y:S03]  /*65e0*/  LDCU.64 UR4, c[0x0][0x358] ;  /* 0x00006b00ff0477ac */ /* 0x000e660008000a00 */
[----:B------:R-:W-:Y:S11]  /*65f0*/  ISETP.NE.AND.EX P3, PT, R53, RZ, PT, P3 ;  /* 0x000000ff3500720c */ /* 0x000ff60003f65330 */
[----:B------:R-:W-:Y:S02]  /*6600*/  @!UPT UIADD3 URZ, UPT, UPT, URZ, URZ, URZ ;  /* 0x000000fffffff290 */ /* 0x000fe4000fffe0ff */
[----:B------:R-:W2:Y:S01]  /*6610*/  @P3 LDC.64 R2, c[0x0][0x8a8] ;  /* 0x00022a00ff023b82 */ /* 0x000ea20000000a00 */
[----:B------:R-:W-:Y:S04]  /*6620*/  @P3 IMAD R0, R54, UR36, RZ ;  /* 0x0000002436003c24 */ /* 0x000fe8000f8e02ff */
[----:B--2---:R-:W-:Y:S05]  /*6630*/  @P3 IMAD.WIDE R2, R0, 0x4, R2 ;  /* 0x0000000400023825 */ /* 0x004fea00078e0202 */
[----:B-1---5:R1:W5:Y:S02]  /*6640*/  @P3 LDG.E R24, desc[UR4][R2.64] ;  /* 0x0000000402183981 */ /* 0x022364000c1e1900 */
[----:B-1----:R-:W2:Y:S02]  /*6650*/  @!P3 LDC R24, c[0x0][0x8a0] ;  /* 0x00022800ff18bb82 */ /* 0x002ea40000000800 */
.L_x_98:
[----:B-----5:R-:W-:Y:S01]  /*6660*/  FSETP.NEU.AND P3, PT, R27, RZ, PT ;  /* 0x000000ff1b00720b */ /* 0x020fe20003f6d000 */
[----:B------:R-:W-:Y:S01]  /*6670*/  IMAD.SHL.U32 R35, R56, 0x4, RZ ;  /* 0x0000000438237824 */ /* 0x000fe200078e00ff */
[----:B------:R-:W-:Y:S01]  /*6680*/  SEL R4, RZ, 0xffffffff, P2 ;  /* 0xffffffffff047807 */ /* 0x000fe20001000000 */
[----:B------:R-:W-:Y:S01]  /*6690*/  BSSY B1, `(.L_x_99) ;  /* 0x0000043000017945 */ /* 0x000fe20003800000 */
[----:B------:R-:W-:Y:S01]  /*66a0*/  @P1 LOP3.LUT P2, RZ, R57, 0xff, RZ, 0xc0, !PT ;  /* 0x000000ff39ff1812 */ /* 0x000fe2000784c0ff */
[----:B------:R-:W-:Y:S01]  /*66b0*/  VIADD R76, R35, UR43 ;  /* 0x0000002b234c7c36 */ /* 0x000fe20008000000 */
[----:B------:R-:W-:Y:S01]  /*66c0*/  @P1 SEL R3, RZ, 0xffffffff, P3 ;  /* 0xffffffffff031807 */ /* 0x000fe20001800000 */
[----:B------:R-:W-:Y:S01]  /*66d0*/  IMAD.MOV.U32 R80, RZ, RZ, 0x1 ;  /* 0x00000001ff507424 */ /* 0x000fe200078e00ff */
[----:B------:R-:W-:Y:S01]  /*66e0*/  LEA R77, R22, UR43, 0x3 ;  /* 0x0000002b164d7c11 */ /* 0x000fe2000f8e18ff */
[----:B------:R-:W-:Y:S01]  /*66f0*/  IMAD.MOV.U32 R34, RZ, RZ, RZ ;  /* 0x000000ffff227224 */ /* 0x000fe200078e00ff */
[----:B------:R-:W-:Y:S02]  /*6700*/  @P0 SEL R3, R4, R3, !P2 ;  /* 0x0000000304030207 */ /* 0x000fe40005000000 */
[----:B------:R-:W-:Y:S02]  /*6710*/  CS2R R38, SRZ ;  /* 0x0000000000267805 */ /* 0x000fe4000001ff00 */
[----:B------:R-:W-:Y:S02]  /*6720*/  SHF.L.U32 R2, R66, 0x1f, RZ ;  /* 0x0000001f42027819 */ /* 0x000fe400000006ff */
[----:B------:R-:W-:Y:S02]  /*6730*/  CS2R R36, SRZ ;  /* 0x0000000000247805 */ /* 0x000fe4000001ff00 */
[----:B------:R-:W-:Y:S02]  /*6740*/  @P1 LOP3.LUT R3, R3, 0x1, RZ, 0xc0, !PT ;  /* 0x0000000103031812 */ /* 0x000fe400078ec0ff */
[----:B------:R-:W-:Y:S02]  /*6750*/  CS2R R42, SRZ ;  /* 0x00000000002a7805 */ /* 0x000fe4000001ff00 */
[----:B------:R-:W-:Y:S02]  /*6760*/  PLOP3.LUT P2, PT, PT, PT, UP1, 0x80, 0x8 ;  /* 0x000000000008781c */ /* 0x000fe40003f4f018 */
[----:B------:R-:W-:Y:S02]  /*6770*/  CS2R R40, SRZ ;  /* 0x0000000000287805 */ /* 0x000fe4000001ff00 */
[----:B------:R-:W-:Y:S02]  /*6780*/  ISETP.NE.U32.OR P6, PT, R3, 0x1, !P1 ;  /* 0x000000010300780c */ /* 0x000fe40004fc5470 */
[----:B------:R-:W-:Y:S02]  /*6790*/  CS2R R46, SRZ ;  /* 0x00000000002e7805 */ /* 0x000fe4000001ff00 */
[----:B------:R-:W-:Y:S02]  /*67a0*/  LEA.HI R25, R22, R22, RZ, 0x1 ;  /* 0x0000001616197211 */ /* 0x000fe400078f08ff */
[----:B------:R-:W-:Y:S02]  /*67b0*/  CS2R R44, SRZ ;  /* 0x00000000002c7805 */ /* 0x000fe4000001ff00 */
[----:B------:R-:W-:Y:S02]  /*67c0*/  LOP3.LUT P4, R63, R57, 0xff, RZ, 0xc0, !PT ;  /* 0x000000ff393f7812 */ /* 0x000fe4000788c0ff */
[----:B------:R-:W-:Y:S02]  /*67d0*/  CS2R R50, SRZ ;  /* 0x0000000000327805 */ /* 0x000fe4000001ff00 */
[----:B------:R-:W-:Y:S01]  /*67e0*/  SEL R3, RZ, 0xffffffff, P3 ;  /* 0xffffffffff037807 */ /* 0x000fe20001800000 */
[C---:B------:R-:W-:Y:S01]  /*67f0*/  IMAD.SHL.U32 R0, R25.reuse, 0x80, RZ ;  /* 0x0000008019007824 */ /* 0x040fe200078e00ff */
[----:B------:R-:W-:Y:S02]  /*6800*/  LOP3.LUT R25, R25, 0xffe, RZ, 0xc0, !PT ;  /* 0x00000ffe19197812 */ /* 0x000fe400078ec0ff */
[----:B------:R-:W-:Y:S02]  /*6810*/  CS2R R48, SRZ ;  /* 0x0000000000307805 */ /* 0x000fe4000001ff00 */
[----:B------:R-:W-:Y:S01]  /*6820*/  P2R R74, PR, RZ, 0x40 ;  /* 0x00000040ff4a7803 */ /* 0x000fe20000000000 */
[----:B------:R-:W-:Y:S01]  /*6830*/  VIADD R79, R76, 0x400 ;  /* 0x000004004c4f7836 */ /* 0x000fe20000000000 */
[----:B------:R-:W-:Y:S01]  /*6840*/  @P2 SEL R3, R4, R3, !P4 ;  /* 0x0000000304032207 */ /* 0x000fe20006000000 */
[----:B------:R-:W-:Y:S01]  /*6850*/  IMAD.IADD R25, R22, 0x1, -R25 ;  /* 0x0000000116197824 */ /* 0x000fe200078e0a19 */
[----:B------:R-:W-:Y:S01]  /*6860*/  @P6 SHF.L.U32 R5, RZ, 0x1f, RZ ;  /* 0x0000001fff056819 */ /* 0x000fe200000006ff */
[----:B------:R-:W-:Y:S01]  /*6870*/  IMAD.IADD R75, R67, 0x1, R76 ;  /* 0x00000001434b7824 */ /* 0x000fe200078e024c */
[----:B------:R-:W-:Y:S02]  /*6880*/  LOP3.LUT R0, R0, 0xffffff00, RZ, 0xc0, !PT ;  /* 0xffffff0000007812 */ /* 0x000fe400078ec0ff */
[----:B------:R-:W1:Y:S01]  /*6890*/  @P6 SYNCS.PHASECHK.TRANS64.TRYWAIT P1, [UR43+0x20], R5 ;  /* 0x00002005ff0065a7 */ /* 0x000e62000802112b */
[----:B------:R-:W-:Y:S02]  /*68a0*/  LOP3.LUT R3, R3, 0x1, RZ, 0xc0, !PT ;  /* 0x0000000103037812 */ /* 0x000fe400078ec0ff */
[----:B------:R-:W-:Y:S02]  /*68b0*/  IMAD.IADD R0, R23, 0x1, R0 ;  /* 0x0000000117007824 */ /* 0x000fe400078e0200 */
[----:B------:R-:W-:Y:S02]  /*68c0*/  ISETP.NE.U32.AND P5, PT, R3, 0x1, PT ;  /* 0x000000010300780c */ /* 0x000fe40003fa5070 */
[----:B------:R-:W-:Y:S02]  /*68d0*/  IMAD R25, R25, 0x100000, R0 ;  /* 0x0010000019197824 */ /* 0x000fe400078e0200 */
[----:B------:R-:W-:Y:S01]  /*68e0*/  P2R R81, PR, RZ, 0x20 ;  /* 0x00000020ff517803 */ /* 0x000fe20000000000 */
[----:B------:R3:W4:Y:S01]  /*68f0*/  SYNCS.PHASECHK.TRANS64.TRYWAIT P0, [R77+URZ+0x90], R2 ;  /* 0x000090024d0075a7 */ /* 0x00072200080011ff */
[----:B-1----:R-:W-:Y:S01]  /*6900*/  @P6 SEL R80, RZ, 0x1, !P1 ;  /* 0x00000001ff506807 */ /* 0x002fe20004800000 */
[----:B---3--:R-:W-:Y:S06]  /*6910*/  @!P6 BRA `(.L_x_100) ;  /* 0x000000000068e947 */ /* 0x008fec0003800000 */
[----:B------:R-:W-:Y:S01]  /*6920*/  @P5 IMAD R0, R68, 0x4, R79 ;  /* 0x0000000444005824 */ /* 0x000fe200078e024f */
[----:B------:R-:W-:Y:S01]  /*6930*/  ISETP.NE.AND P1, PT, R80, RZ, PT ;  /* 0x000000ff5000720c */ /* 0x000fe20003f25270 */
[----:B------:R-:W-:Y:S01]  /*6940*/  @P5 IMAD R4, R68, 0x4, R76 ;  /* 0x0000000444045824 */ /* 0x000fe200078e024c */
[----:B------:R-:W-:Y:S01]  /*6950*/  BSSY B0, `(.L_x_101) ;  /* 0x000000e000007945 */ /* 0x000fe20003800000 */
[----:B------:R-:W-:Y:S01]  /*6960*/  IMAD.MOV.U32 R38, RZ, RZ, RZ ;  /* 0x000000ffff267224 */ /* 0x000fe200078e00ff */
[----:B------:R-:W-:Y:S01]  /*6970*/  CS2R R42, SRZ ;  /* 0x00000000002a7805 */ /* 0x000fe2000001ff00 */
[----:B------:R-:W-:Y:S01]  /*6980*/  @P5 IMAD.IADD R5, R67, 0x1, R0 ;  /* 0x0000000143055824 */ /* 0x000fe200078e0200 */
[----:B------:R-:W-:Y:S02]  /*6990*/  CS2R R40, SRZ ;  /* 0x0000000000287805 */ /* 0x000fe4000001ff00 */
[----:B------:R-:W-:Y:S02]  /*69a0*/  CS2R R36, SRZ ;  /* 0x0000000000247805 */ /* 0x000fe4000001ff00 */
[----:B------:R-:W-:Y:S02]  /*69b0*/  CS2R R50, SRZ ;  /* 0x0000000000327805 */ /* 0x000fe4000001ff00 */
[----:B------:R-:W-:Y:S02]  /*69c0*/  CS2R R48, SRZ ;  /* 0x0000000000307805 */ /* 0x000fe4000001ff00 */
[----:B------:R-:W-:Y:S02]  /*69d0*/  CS2R R46, SRZ ;  /* 0x00000000002e7805 */ /* 0x000fe4000001ff00 */
[----:B------:R-:W-:Y:S01]  /*69e0*/  CS2R R44, SRZ ;  /* 0x00000000002c7805 */ /* 0x000fe2000001ff00 */
[----:B------:R-:W-:Y:S06]  /*69f0*/  @P1 BRA `(.L_x_102) ;  /* 0x00000000000c1947 */ /* 0x000fec0003800000 */
[----:B------:R-:W-:Y:S04]  /*6a00*/  SHF.L.U32 R3, RZ, 0x1f, RZ ;  /* 0x0000001fff037819 */ /* 0x000fe800000006ff */
[----:B------:R-:W1:Y:S02]  /*6a10*/  SYNCS.PHASECHK.TRANS64.TRYWAIT P1, [UR43+0x20], R3 ;  /* 0x00002003ff0075a7 */ /* 0x000e64000802112b */
[----:B-1----:R-:W-:Y:S05]  /*6a20*/  @!P1 BRA `(.L_x_103) ;  /* 0x00000058007c9947 */ /* 0x002fea0003800000 */
.L_x_102:
[----:B------:R-:W-:Y:S05]  /*6a30*/  BSYNC B0 ;  /* 0x0000000000007941 */ /* 0x000fea0003800000 */
.L_x_101:
[----:B------:R-:W-:Y:S01]  /*6a40*/  ISETP.NE.AND P1, PT, R81, RZ, PT ;  /* 0x000000ff5100720c */ /* 0x000fe20003f25270 */
[----:B------:R-:W-:Y:S11]  /*6a50*/  HFMA2 R34, -RZ, RZ, 0, 5.9604644775390625e-08 ;  /* 0x00000001ff227431 */ /* 0x000ff600000001ff */
[----:B------:R-:W-:Y:S01]  /*6a60*/  @!UPT UIADD3 URZ, UPT, UPT, URZ, URZ, URZ ;  /* 0x000000fffffff290 */ /* 0x000fe2000fffe0ff */
[----:B------:R-:W-:Y:S05]  /*6a70*/  @P1 WARPSYNC.ALL ;  /* 0x0000000000001948 */ /* 0x000fea0003800000 */
[----:B------:R3:W1:Y:S04]  /*6a80*/  @P1 LDSM.16.M88.4 R40, [R4+0x400] ;  /* 0x000400000428183b */ /* 0x0006680000000200 */
[----:B------:R3:W1:Y:S04]  /*6a90*/  @P1 LDSM.16.M88.4 R36, [R5] ;  /* 0x000000000524183b */ /* 0x0006680000000200 */
[----:B------:R3:W1:Y:S04]  /*6aa0*/  @P1 LDSM.16.M88.4 R48, [R35+UR43+0x400] ;  /* 0x0004002b2330183b */ /* 0x0006680008000200 */
[----:B------:R3:W1:Y:S02]  /*6ab0*/  @P1 LDSM.16.M88.4 R44, [R75+0x400] ;  /* 0x000400004b2c183b */ /* 0x0006640000000200 */
.L_x_100:
[----:B------:R-:W-:Y:S05]  /*6ac0*/  BSYNC B1 ;  /* 0x0000000000017941 */ /* 0x000fea0003800000 */
.L_x_99:
[----:B-1----:R-:W-:Y:S04]  /*6ad0*/  SHF.R.U32.HI R3, RZ, 0x15, R25 ;  /* 0x00000015ff037819 */ /* 0x002fe80000011619 */
[----:B------:R-:W-:Y:S01]  /*6ae0*/  LOP3.LUT P1, RZ, R3, 0x3, R58, 0x48, !PT ;  /* 0x0000000303ff7812 */ /* 0x000fe2000782483a */
[----:B------:R-:W-:Y:S01]  /*6af0*/  @!UPT UIADD3 URZ, UPT, UPT, URZ, URZ, URZ ;  /* 0x000000fffffff290 */ /* 0x000fe2000fffe0ff */
[----:B----4-:R-:W-:Y:S11]  /*6b00*/  @P0 BRA `(.L_x_104) ;  /* 0x0000000000080947 */ /* 0x010ff60003800000 */
[----:B------:R-:W1:Y:S02]  /*6b10*/  SYNCS.PHASECHK.TRANS64.TRYWAIT P0, [R77+URZ+0x90], R2 ;  /* 0x000090024d0075a7 */ /* 0x000e6400080011ff */
[----:B-1----:R-:W-:Y:S05]  /*6b20*/  @!P0 BRA `(.L_x_105) ;  /* 0x0000005800548947 */ /* 0x002fea0003800000 */
.L_x_104:
[----:B------:R-:W-:Y:S05]  /*6b30*/  @!P1 BRA `(.L_x_106) ;  /* 0x0000000000409947 */ /* 0x000fea0003800000 */
[----:B------:R-:W3:Y:S01]  /*6b40*/  LDCU.64 UR8, c[0x4][0x70] ;  /* 0x01000e00ff0877ac */ /* 0x000ee20008000a00 */
[----:B------:R-:W-:Y:S01]  /*6b50*/  MOV R3, 0x0 ;  /* 0x0000000000037802 */ /* 0x000fe20000000f00 */
[----:B------:R-:W-:Y:S02]  /*6b60*/  HFMA2 R12, -RZ, RZ, 0, 5.9604644775390625e-08 ;  /* 0x00000001ff0c7431 */ /* 0x000fe400000001ff */
[----:B------:R-:W-:Y:S02]  /*6b70*/  IMAD.MOV.U32 R8, RZ, RZ, 0x192 ;  /* 0x00000192ff087424 */ /* 0x000fe400078e00ff */
[----:B------:R-:W-:Y:S01]  /*6b80*/  IMAD.MOV.U32 R13, RZ, RZ, RZ ;  /* 0x000000ffff0d7224 */ /* 0x000fe200078e00ff */
[----:B------:R-:W4:Y:S01]  /*6b90*/  LDCU.64 UR6, c[0x4][0x78] ;  /* 0x01000f00ff0677ac */ /* 0x000f220008000a00 */
[----:B-1----:R-:W1:Y:S01]  /*6ba0*/  LDC.64 R2, c[0x4][R3] ;  /* 0x0100000003027b82 */ /* 0x002e620000000a00 */
[----:B------:R-:W5:Y:S01]  /*6bb0*/  LDCU.64 UR4, c[0x4][0x10] ;  /* 0x01000200ff0477ac */ /* 0x000f620008000a00 */
[----:B---3--:R-:W-:Y:S01]  /*6bc0*/  MOV R5, UR9 ;  /* 0x0000000900057c02 */ /* 0x008fe20008000f00 */
[----:B------:R-:W-:Y:S01]  /*6bd0*/  IMAD.U32 R4, RZ, RZ, UR8 ;  /* 0x00000008ff047e24 */ /* 0x000fe2000f8e00ff */
[----:B----4-:R-:W-:Y:S01]  /*6be0*/  MOV R7, UR7 ;  /* 0x0000000700077c02 */ /* 0x010fe20008000f00 */
[----:B------:R-:W-:Y:S01]  /*6bf0*/  IMAD.U32 R6, RZ, RZ, UR6 ;  /* 0x00000006ff067e24 */ /* 0x000fe2000f8e00ff */
[----:B-----5:R-:W-:Y:S01]  /*6c00*/  MOV R11, UR5 ;  /* 0x00000005000b7c02 */ /* 0x020fe20008000f00 */
[----:B------:R-:W-:Y:S02]  /*6c10*/  IMAD.U32 R10, RZ, RZ, UR4 ;  /* 0x00000004ff0a7e24 */ /* 0x000fe4000f8e00ff */
[----:B------:R-:W-:Y:S07]  /*6c20*/  LEPC R20, `(.L_x_106) ;  /* 0x000000001014794e */ /* 0x000fee0000000000 */
[----:B-12---:R-:W-:Y:S05]  /*6c30*/  CALL.ABS.NOINC R2 ;  /* 0x0000000002007343 */ /* 0x006fea0003c00000 */
.L_x_106:
[----:B------:R-:W-:Y:S01]  /*6c40*/  LOP3.LUT R20, R48, 0xffffe000, RZ, 0xc0, !PT ;  /* 0xffffe00030147812 */ /* 0x000fe200078ec0ff */
[----:B------:R-:W-:Y:S05]  /*6c50*/  WARPSYNC.ALL ;  /* 0x0000000000007948 */ /* 0x000fea0003800000 */
[----:B------:R-:W-:Y:S01]  /*6c60*/  R2UR UR4, R25 ;  /* 0x00000000190472ca */ /* 0x000fe200000e0000 */
[----:B------:R-:W-:Y:S01]  /*6c70*/  IMAD.SHL.U32 R82, R68, 0x4, RZ ;  /* 0x0000000444527824 */ /* 0x000fe200078e00ff */
[----:B------:R-:W-:Y:S01]  /*6c80*/  LOP3.LUT R21, R49, 0xffffe000, RZ, 0xc0, !PT ;  /* 0xffffe00031157812 */ /* 0x000fe200078ec0ff */
[----:B------:R-:W-:Y:S01]  /*6c90*/  BSSY.RECONVERGENT B0, `(.L_x_107) ;  /* 0x0000059000007945 */ /* 0x000fe20003800200 */
[----:B------:R-:W-:Y:S02]  /*6ca0*/  LOP3.LUT R26, R51, 0xffffe000, RZ, 0xc0, !PT ;  /* 0xffffe000331a7812 */ /* 0x000fe400078ec0ff */
[----:B------:R-:W-:Y:S02]  /*6cb0*/  LOP3.LUT R32, R45, 0xffffe000, RZ, 0xc0, !PT ;  /* 0xffffe0002d207812 */ /* 0x000fe400078ec0ff */
[----:B------:R-:W-:Y:S02]  /*6cc0*/  LOP3.LUT R33, R46, 0xffffe000, RZ, 0xc0, !PT ;  /* 0xffffe0002e217812 */ /* 0x000fe400078ec0ff */
[----:B------:R-:W-:Y:S02]  /*6cd0*/  IADD3 R78, PT, PT, R79, R82, RZ ;  /* 0x000000524f4e7210 */ /* 0x000fe40007ffe0ff */
[----:B------:R-:W-:Y:S01]  /*6ce0*/  ISETP.NE.AND P0, PT, R69, RZ, PT ;  /* 0x000000ff4500720c */ /* 0x000fe20003f05270 */
[----:B---3--:R-:W2:Y:S02]  /*6cf0*/  LDTM.16dp128bit.x8 R4, tmem[UR4] ;  /* 0x00000004000479ee */ /* 0x008ea40008180000 */
[----:B------:R-:W-:Y:S02]  /*6d00*/  IMAD.IADD R79, R67, 0x1, R78 ;  /* 0x00000001434f7824 */ /* 0x000fe400078e024e */
[C---:B--2---:R-:W-:Y:S01]  /*6d10*/  FMUL R0, R24.reuse, R4 ;  /* 0x0000000418007220 */ /* 0x044fe20000400000 */
[C---:B-1----:R-:W-:Y:S01]  /*6d20*/  FMUL R2, R24.reuse, R5 ;  /* 0x0000000518027220 */ /* 0x042fe20000400000 */
[C---:B------:R-:W-:Y:S01]  /*6d30*/  FMUL R3, R24.reuse, R6 ;  /* 0x0000000618037220 */ /* 0x040fe20000400000 */
[----:B------:R-:W-:Y:S01]  /*6d40*/  FMUL R7, R24, R7 ;  /* 0x0000000718077220 */ /* 0x000fe20000400000 */
[C---:B------:R-:W-:Y:S01]  /*6d50*/  FFMA R28, R27.reuse, R20, R0 ;  /* 0x000000141b1c7223 */ /* 0x040fe20000000000 */
[----:B------:R-:W-:Y:S01]  /*6d60*/  LOP3.LUT R20, R50, 0xffffe000, RZ, 0xc0, !PT ;  /* 0xffffe00032147812 */ /* 0x000fe200078ec0ff */
[C---:B------:R-:W-:Y:S01]  /*6d70*/  FFMA R29, R27.reuse, R21, R2 ;  /* 0x000000151b1d7223 */ /* 0x040fe20000000002 */
[----:B------:R-:W-:Y:S01]  /*6d80*/  LOP3.LUT R21, R44, 0xffffe000, RZ, 0xc0, !PT ;  /* 0xffffe0002c157812 */ /* 0x000fe200078ec0ff */
[C---:B------:R-:W-:Y:S01]  /*6d90*/  FMUL R4, R24.reuse, R8 ;  /* 0x0000000818047220 */ /* 0x040fe20000400000 */
[----:B------:R-:W-:Y:S01]  /*6da0*/  F2FP.TF32.F32.PACK_B R28, R28 ;  /* 0x0000001cff1c723e */ /* 0x000fe200024050ff */
[----:B------:R-:W-:Y:S01]  /*6db0*/  FFMA R30, R27, R20, R3 ;  /* 0x000000141b1e7223 */ /* 0x000fe20000000003 */
[----:B------:R-:W-:Y:S01]  /*6dc0*/  LOP3.LUT R20, R47, 0xffffe000, RZ, 0xc0, !PT ;  /* 0xffffe0002f147812 */ /* 0x000fe200078ec0ff */
[C---:B------:R-:W-:Y:S01]  /*6dd0*/  FMUL R5, R24.reuse, R9 ;  /* 0x0000000918057220 */ /* 0x040fe20000400000 */
[----:B------:R-:W-:Y:S01]  /*6de0*/  F2FP.TF32.F32.PACK_B R29, R29 ;  /* 0x0000001dff1d723e */ /* 0x000fe200024050ff */
[C---:B------:R-:W-:Y:S01]  /*6df0*/  FMUL R6, R24.reuse, R10 ;  /* 0x0000000a18067220 */ /* 0x040fe20000400000 */
[----:B------:R-:W-:Y:S01]  /*6e00*/  F2FP.TF32.F32.PACK_B R30, R30 ;  /* 0x0000001eff1e723e */ /* 0x000fe200024050ff */
[----:B------:R-:W-:Y:S01]  /*6e10*/  FFMA R31, R27, R26, R7 ;  /* 0x0000001a1b1f7223 */ /* 0x000fe20000000007 */
[----:B------:R-:W-:Y:S01]  /*6e20*/  LOP3.LUT R26, R41, 0xffffe000, RZ, 0xc0, !PT ;  /* 0xffffe000291a7812 */ /* 0x000fe200078ec0ff */
[----:B------:R-:W-:Y:S01]  /*6e30*/  FMUL R11, R24, R11 ;  /* 0x0000000b180b7220 */ /* 0x000fe20000400000 */
[C---:B------:R-:W-:Y:S01]  /*6e40*/  FFMA R4, R27.reuse, R21, R4 ;  /* 0x000000151b047223 */ /* 0x040fe20000000004 */
[----:B------:R-:W-:Y:S01]  /*6e50*/  LOP3.LUT R21, R40, 0xffffe000, RZ, 0xc0, !PT ;  /* 0xffffe00028157812 */ /* 0x000fe200078ec0ff */
[C---:B------:R-:W-:Y:S01]  /*6e60*/  FFMA R5, R27.reuse, R32, R5 ;  /* 0x000000201b057223 */ /* 0x040fe20000000005 */
[----:B------:R-:W-:Y:S01]  /*6e70*/  F2FP.TF32.F32.PACK_B R31, R31 ;  /* 0x0000001fff1f723e */ /* 0x000fe200024050ff */
        /* <DEDUP_REMOVED lines=8> */
[----:B------:R1:W-:Y:S01]  /*6f00*/  STSM.16.M88.4 [R76+0x400], R28 ;  /* 0x0004001c4c007844 */ /* 0x0003e20000000200 */
[----:B------:R-:W-:Y:S01]  /*6f10*/  F2FP.TF32.F32.PACK_B R6, R6 ;  /* 0x00000006ff06723e */ /* 0x000fe200024050ff */
[C---:B------:R-:W-:Y:S01]  /*6f20*/  FMUL R10, R24.reuse, R14 ;  /* 0x0000000e180a7220 */ /* 0x040fe20000400000 */
[----:B------:R-:W-:Y:S01]  /*6f30*/  F2FP.TF32.F32.PACK_B R7, R7 ;  /* 0x00000007ff07723e */ /* 0x000fe200024050ff */
[----:B------:R-:W-:Y:S01]  /*6f40*/  FMUL R15, R24, R15 ;  /* 0x0000000f180f7220 */ /* 0x000fe20000400000 */
[C---:B------:R-:W-:Y:S01]  /*6f50*/  FFMA R8, R27.reuse, R21, R8 ;  /* 0x000000151b087223 */ /* 0x040fe20000000008 */
[C---:B------:R-:W-:Y:S01]  /*6f60*/  FFMA R9, R27.reuse, R26, R9 ;  /* 0x0000001a1b097223 */ /* 0x040fe20000000009 */
[C---:B------:R-:W-:Y:S01]  /*6f70*/  FFMA R10, R27.reuse, R33, R10 ;  /* 0x000000211b0a7223 */ /* 0x040fe2000000000a */
[----:B------:R1:W-:Y:S01]  /*6f80*/  STSM.16.M88.4 [R75+0x400], R4 ;  /* 0x000400044b007844 */ /* 0x0003e20000000200 */
[----:B------:R-:W-:Y:S01]  /*6f90*/  LOP3.LUT R21, R36, 0xffffe000, RZ, 0xc0, !PT ;  /* 0xffffe00024157812 */ /* 0x000fe200078ec0ff */
[----:B------:R-:W-:Y:S01]  /*6fa0*/  FFMA R11, R27, R20, R15 ;  /* 0x000000141b0b7223 */ /* 0x000fe2000000000f */
[----:B------:R-:W-:Y:S01]  /*6fb0*/  LOP3.LUT R20, R37, 0xffffe000, RZ, 0xc0, !PT ;  /* 0xffffe00025147812 */ /* 0x000fe200078ec0ff */
[C---:B------:R-:W-:Y:S01]  /*6fc0*/  FMUL R12, R24.reuse, R16 ;  /* 0x00000010180c7220 */ /* 0x040fe20000400000 */
[----:B------:R-:W-:Y:S01]  /*6fd0*/  FMUL R13, R24, R17 ;  /* 0x00000011180d7220 */ /* 0x000fe20000400000 */
[----:B------:R-:W-:Y:S01]  /*6fe0*/  LOP3.LUT R33, R38, 0xffffe000, RZ, 0xc0, !PT ;  /* 0xffffe00026217812 */ /* 0x000fe200078ec0ff */
[C---:B------:R-:W-:Y:S01]  /*6ff0*/  FMUL R14, R24.reuse, R18 ;  /* 0x00000012180e7220 */ /* 0x040fe20000400000 */
[----:B------:R-:W-:Y:S01]  /*7000*/  LOP3.LUT R26, R39, 0xffffe000, RZ, 0xc0, !PT ;  /* 0xffffe000271a7812 */ /* 0x000fe200078ec0ff */
[----:B------:R-:W-:Y:S01]  /*7010*/  FMUL R19, R24, R19 ;  /* 0x0000001318137220 */ /* 0x000fe20000400000 */
[C---:B------:R-:W-:Y:S01]  /*7020*/  FFMA R12, R27.reuse, R21, R12 ;  /* 0x000000151b0c7223 */ /* 0x040fe2000000000c */
[C---:B------:R-:W-:Y:S01]  /*7030*/  FFMA R13, R27.reuse, R20, R13 ;  /* 0x000000141b0d7223 */ /* 0x040fe2000000000d */
[C---:B------:R-:W-:Y:S01]  /*7040*/  FFMA R14, R27.reuse, R33, R14 ;  /* 0x000000211b0e7223 */ /* 0x040fe2000000000e */
[----:B------:R-:W-:Y:S01]  /*7050*/  FFMA R15, R27, R26, R19 ;  /* 0x0000001a1b0f7223 */ /* 0x000fe20000000013 */
[----:B------:R-:W-:Y:S02]  /*7060*/  F2FP.TF32.F32.PACK_B R8, R8 ;  /* 0x00000008ff08723e */ /* 0x000fe400024050ff */
[----:B------:R-:W-:Y:S02]  /*7070*/  F2FP.TF32.F32.PACK_B R9, R9 ;  /* 0x00000009ff09723e */ /* 0x000fe400024050ff */
[----:B------:R-:W-:Y:S02]  /*7080*/  F2FP.TF32.F32.PACK_B R10, R10 ;  /* 0x0000000aff0a723e */ /* 0x000fe400024050ff */
[----:B------:R-:W-:Y:S02]  /*7090*/  F2FP.TF32.F32.PACK_B R11, R11 ;  /* 0x0000000bff0b723e */ /* 0x000fe400024050ff */
[----:B------:R-:W-:Y:S02]  /*70a0*/  F2FP.TF32.F32.PACK_B R12, R12 ;  /* 0x0000000cff0c723e */ /* 0x000fe400024050ff */
[----:B------:R-:W-:Y:S01]  /*70b0*/  F2FP.TF32.F32.PACK_B R13, R13 ;  /* 0x0000000dff0d723e */ /* 0x000fe200024050ff */
[----:B------:R1:W-:Y:S01]  /*70c0*/  STSM.16.M88.4 [R78], R8 ;  /* 0x000000084e007844 */ /* 0x0003e20000000200 */
[----:B------:R-:W-:Y:S02]  /*70d0*/  F2FP.TF32.F32.PACK_B R14, R14 ;  /* 0x0000000eff0e723e */ /* 0x000fe400024050ff */
[----:B------:R-:W-:Y:S05]  /*70e0*/  F2FP.TF32.F32.PACK_B R15, R15 ;  /* 0x0000000fff0f723e */ /* 0x000fea00024050ff */
[----:B------:R1:W-:Y:S01]  /*70f0*/  STSM.16.M88.4 [R79], R12 ;  /* 0x0000000c4f007844 */ /* 0x0003e20000000200 */
[----:B------:R-:W-:Y:S01]  /*7100*/  @!PT LDS RZ, [RZ] ;  /* 0x00000000fffff984 */ /* 0x000fe20000000800 */
[----:B------:R-:W-:Y:S01]  /*7110*/  @!PT LDS RZ, [RZ] ;  /* 0x00000000fffff984 */ /* 0x000fe20000000800 */
[----:B------:R-:W-:Y:S01]  /*7120*/  @!PT LDS RZ, [RZ] ;  /* 0x00000000fffff984 */ /* 0x000fe20000000800 */
[----:B------:R-:W-:Y:S01]  /*7130*/  @!PT LDS RZ, [RZ] ;  /* 0x00000000fffff984 */ /* 0x000fe20000000800 */
[----:B------:R2:W-:Y:S07]  /*7140*/  MEMBAR.ALL.CTA ;  /* 0x0000000000007992 */ /* 0x0005ee0000008000 */
[----:B--2---:R-:W2:Y:S02]  /*7150*/  FENCE.VIEW.ASYNC.S ;  /* 0x00000000000073c6 */ /* 0x004ea40000000000 */
[----:B--2---:R-:W-:Y:S06]  /*7160*/  BAR.SYNC.DEFER_BLOCKING 0x1, 0x80 ;  /* 0x0042000000007b1d */ /* 0x004fec0000010000 */
[----:B------:R-:W-:Y:S05]  /*7170*/  @P0 BRA `(.L_x_108) ;  /* 0x0000000000280947 */ /* 0x000fea0003800000 */
[----:B------:R-:W-:Y:S01]  /*7180*/  UIADD3 UR4, UPT, UPT, UR43, 0x400, URZ ;  /* 0x000004002b047890 */ /* 0x000fe2000fffe0ff */
[----:B------:R-:W-:Y:S05]  /*7190*/  UMOV UR51, UR36 ;  /* 0x0000002400337c82 */ /* 0x000fea0008000000 */
[----:B------:R-:W-:Y:S01]  /*71a0*/  MOV R62, UR4 ;  /* 0x00000004003e7c02 */ /* 0x000fe20008000f00 */
[----:B------:R-:W-:Y:S03]  /*71b0*/  UIADD3 UR4, UP0, UPT, UR54, 0x680, URZ ;  /* 0x0000068036047890 */ /* 0x000fe6000ff1e0ff */
[----:B------:R-:W-:Y:S01]  /*71c0*/  R2UR UR48, R62 ;  /* 0x000000003e3072ca */ /* 0x000fe200000e0000 */
[----:B------:R-:W-:Y:S11]  /*71d0*/  UIADD3.X UR5, UPT, UPT, URZ, UR55, URZ, UP0, !UPT ;  /* 0x00000037ff057290 */ /* 0x000ff600087fe4ff */
[----:B------:R-:W-:Y:S01]  /*71e0*/  @!UPT UIADD3 URZ, UPT, UPT, URZ, URZ, URZ ;  /* 0x000000fffffff290 */ /* 0x000fe2000fffe0ff */
[----:B------:R2:W-:Y:S01]  /*71f0*/  UTMASTG.3D [UR48], [UR4] ;  /* 0x00000030040073b5 */ /* 0x0005e20008010000 */
[----:B------:R0:W-:Y:S01]  /*7200*/  UTMACMDFLUSH ;  /* 0x00000000000079b7 */ /* 0x0001e20000000000 */
[----:B--2---:R-:W-:Y:S04]  /*7210*/  DEPBAR.LE SB0, 0x1 ;  /* 0x000080400000791a */ /* 0x004fe80000000000 */
.L_x_108:
[----:B------:R-:W-:Y:S05]  /*7220*/  BSYNC.RECONVERGENT B0 ;  /* 0x0000000000007941 */ /* 0x000fea0003800200 */
.L_x_107:
[----:B------:R-:W-:Y:S01]  /*7230*/  BAR.SYNC.DEFER_BLOCKING 0x1, 0x80 ;  /* 0x0042000000007b1d */ /* 0x000fe20000010000 */
[----:B------:R-:W-:Y:S01]  /*7240*/  ISETP.NE.AND P1, PT, R74, RZ, PT ;  /* 0x000000ff4a00720c */ /* 0x000fe20003f25270 */
[----:B------:R-:W-:Y:S01]  /*7250*/  UISETP.NE.AND UP0, UPT, UR53, URZ, UPT ;  /* 0x000000ff3500728c */ /* 0x000fe2000bf05270 */
[----:B------:R-:W-:Y:S11]  /*7260*/  LEA R3, R34, UR43, 0x3 ;  /* 0x0000002b22037c11 */ /* 0x000ff6000f8e18ff */
[----:B------:R-:W-:Y:S01]  /*7270*/  @P1 SHF.L.U32 R2, RZ, 0x1f, RZ ;  /* 0x0000001fff021819 */ /* 0x000fe200000006ff */
[----:B------:R-:W-:Y:S06]  /*7280*/  BRA.U !UP0, `(.L_x_109) ;  /* 0x0000000108247547 */ /* 0x000fec000b800000 */
[----:B-1----:R-:W-:Y:S01]  /*7290*/  IMAD.U32 R5, RZ, RZ, UR47 ;  /* 0x0000002fff057e24 */ /* 0x002fe2000f8e00ff */
[----:B------:R-:W-:Y:S01]  /*72a0*/  MOV R0, UR52 ;  /* 0x0000003400007c02 */ /* 0x000fe20008000f00 */
[----:B------:R-:W-:Y:S03]  /*72b0*/  UIADD3 UR4, UPT, UPT, UR47, 0x1, URZ ;  /* 0x000000012f047890 */ /* 0x000fe6000fffe0ff */
[----:B------:R-:W-:Y:S01]  /*72c0*/  @P1 LEA R5, R5, UR43, 0x3 ;  /* 0x0000002b05051c11 */ /* 0x000fe2000f8e18ff */
[----:B------:R-:W-:Y:S04]  /*72d0*/  UISETP.NE.AND UP0, UPT, UR4, 0x4, UPT ;  /* 0x000000040400788c */ /* 0x000fe8000bf05270 */
[----:B------:R-:W-:Y:S01]  /*72e0*/  @P1 VIADD R5, R5, 0x40 ;  /* 0x0000004005051836 */ /* 0x000fe20000000000 */
[----:B------:R-:W-:Y:S04]  /*72f0*/  USEL UR47, UR4, URZ, UP0 ;  /* 0x000000ff042f7287 */ /* 0x000fe80008000000 */
[----:B------:R-:W-:Y:S04]  /*7300*/  @P1 PRMT R0, R0, 0x654, R5 ;  /* 0x0000065400001816 */ /* 0x000fe80000000005 */
[----:B------:R2:W-:Y:S04]  /*7310*/  @P1 SYNCS.ARRIVE.TRANS64.RED.A1T0 RZ, [R0+URZ], RZ ;  /* 0x000000ff00ff19a7 */ /* 0x0005e800081004ff */
.L_x_109:
[----:B------:R-:W3:Y:S01]  /*7320*/  @P1 SYNCS.PHASECHK.TRANS64.TRYWAIT P0, [R3+URZ+0x20], R2 ;  /* 0x00002002030015a7 */ /* 0x000ee200080011ff */
[----:B------:R-:W-:Y:S01]  /*7330*/  BSSY B1, `(.L_x_110) ;  /* 0x0000017000017945 */ /* 0x000fe20003800000 */
[----:B---3--:R-:W-:Y:S03]  /*7340*/  @P1 SEL R80, RZ, 0x1, !P0 ;  /* 0x00000001ff501807 */ /* 0x008fe60004000000 */
[----:B------:R-:W-:Y:S05]  /*7350*/  @!P1 BRA `(.L_x_111) ;  /* 0x0000000000509947 */ /* 0x000fea0003800000 */
[----:B------:R-:W-:Y:S01]  /*7360*/  ISETP.NE.AND P1, PT, R81, RZ, PT ;  /* 0x000000ff5100720c */ /* 0x000fe20003f25270 */
[----:B------:R-:W-:Y:S01]  /*7370*/  BSSY B0, `(.L_x_112) ;  /* 0x000000a000007945 */ /* 0x000fe20003800000 */
[----:B------:R-:W-:Y:S11]  /*7380*/  ISETP.NE.AND P0, PT, R80, RZ, PT ;  /* 0x000000ff5000720c */ /* 0x000ff60003f05270 */
[----:B-1----:R-:W-:Y:S04]  /*7390*/  @P1 IMAD R5, R34, 0x2000, R35 ;  /* 0x0000200022051824 */ /* 0x002fe800078e0223 */
[----:B------:R-:W-:Y:S05]  /*73a0*/  @P1 VIADD R4, R5, UR43 ;  /* 0x0000002b05041c36 */ /* 0x000fea0008000000 */
[----:B------:R-:W-:Y:S01]  /*73b0*/  @P1 IADD3 R2, PT, PT, R82, R4, RZ ;  /* 0x0000000452021210 */ /* 0x000fe20007ffe0ff */
[----:B------:R-:W-:Y:S01]  /*73c0*/  @P1 IMAD.IADD R4, R67, 0x1, R4 ;  /* 0x0000000143041824 */ /* 0x000fe200078e0204 */
[----:B------:R-:W-:Y:S06]  /*73d0*/  @P0 BRA `(.L_x_113) ;  /* 0x00000000000c0947 */ /* 0x000fec0003800000 */
[----:B--2---:R-:W-:Y:S04]  /*73e0*/  SHF.L.U32 R0, RZ, 0x1f, RZ ;  /* 0x0000001fff007819 */ /* 0x004fe800000006ff */
[----:B------:R-:W1:Y:S02]  /*73f0*/  SYNCS.PHASECHK.TRANS64.TRYWAIT P0, [R3+URZ+0x20], R0 ;  /* 0x00002000030075a7 */ /* 0x000e6400080011ff */
[----:B-1----:R-:W-:Y:S05]  /*7400*/  @!P0 BRA `(.L_x_114) ;  /* 0x0000005000308947 */ /* 0x002fea0003800000 */
.L_x_113:
[----:B------:R-:W-:Y:S05]  /*7410*/  BSYNC B0 ;  /* 0x0000000000007941 */ /* 0x000fea0003800000 */
.L_x_112:
[----:B------:R-:W-:Y:S02]  /*7420*/  ISETP.NE.AND P0, PT, R81, RZ, PT ;  /* 0x000000ff5100720c */ /* 0x000fe40003f05270 */
[----:B------:R-:W-:Y:S11]  /*7430*/  IADD3 R34, PT, PT, R34, 0x1, RZ ;  /* 0x0000000122227810 */ /* 0x000ff60007ffe0ff */
[----:B-12---:R-:W-:Y:S01]  /*7440*/  @P0 IMAD.IADD R0, R67, 0x1, R2 ;  /* 0x0000000143000824 */ /* 0x006fe200078e0202 */
[----:B------:R-:W-:Y:S05]  /*7450*/  @P0 WARPSYNC.ALL ;  /* 0x0000000000000948 */ /* 0x000fea0003800000 */
[----:B------:R3:W4:Y:S04]  /*7460*/  @P0 LDSM.16.M88.4 R48, [R5+UR43+0x400] ;  /* 0x0004002b0530083b */ /* 0x0007280008000200 */
[----:B------:R3:W1:Y:S04]  /*7470*/  @P0 LDSM.16.M88.4 R44, [R4+0x400] ;  /* 0x00040000042c083b */ /* 0x0006680000000200 */
[----:B------:R3:W2:Y:S04]  /*7480*/  @P0 LDSM.16.M88.4 R40, [R2+0x400] ;  /* 0x000400000228083b */ /* 0x0006a80000000200 */
[----:B------:R3:W1:Y:S02]  /*7490*/  @P0 LDSM.16.M88.4 R36, [R0+0x400] ;  /* 0x000400000024083b */ /* 0x0006640000000200 */
.L_x_111:
[----:B------:R-:W-:Y:S05]  /*74a0*/  BSYNC B1 ;  /* 0x0000000000017941 */ /* 0x000fea0003800000 */
.L_x_110:
[----:B------:R-:W-:Y:S05]  /*74b0*/  VIADD R3, R25, 0x20 ;  /* 0x0000002019037836 */ /* 0x000fea0000000000 */
[----:B------:R-:W-:Y:S04]  /*74c0*/  SHF.R.U32.HI R3, RZ, 0x15, R3 ;  /* 0x00000015ff037819 */ /* 0x000fe80000011603 */
[----:B------:R-:W-:Y:S11]  /*74d0*/  LOP3.LUT P0, RZ, R3, 0x3, R58, 0x48, !PT ;  /* 0x0000000303ff7812 */ /* 0x000ff6000780483a */
[----:B------:R-:W-:Y:S02]  /*74e0*/  @!UPT UIADD3 URZ, UPT, UPT, URZ, URZ, URZ ;  /* 0x000000fffffff290 */ /* 0x000fe4000fffe0ff */
[----:B------:R-:W-:Y:S05]  /*74f0*/  @!P0 BRA `(.L_x_115) ;  /* 0x0000000000408947 */ /* 0x000fea0003800000 */
[----:B------:R-:W5:Y:S01]  /*7500*/  LDCU.64 UR8, c[0x4][0x70] ;  /* 0x01000e00ff0877ac */ /* 0x000f620008000a00 */
[----:B------:R-:W-:Y:S01]  /*7510*/  MOV R3, 0x0 ;  /* 0x0000000000037802 */ /* 0x000fe20000000f00 */
[----:B-1----:R-:W-:Y:S02]  /*7520*/  HFMA2 R12, -RZ, RZ, 0, 5.9604644775390625e-08 ;  /* 0x00000001ff0c7431 */ /* 0x002fe400000001ff */
[----:B------:R-:W-:Y:S02]  /*7530*/  IMAD.MOV.U32 R8, RZ, RZ, 0x192 ;  /* 0x00000192ff087424 */ /* 0x000fe400078e00ff */
[----:B------:R-:W-:Y:S01]  /*7540*/  IMAD.MOV.U32 R13, RZ, RZ, RZ ;  /* 0x000000ffff0d7224 */ /* 0x000fe200078e00ff */
[----:B------:R-:W1:Y:S01]  /*7550*/  LDCU.64 UR6, c[0x4][0x78] ;  /* 0x01000f00ff0677ac */ /* 0x000e620008000a00 */
[----:B---3--:R-:W3:Y:S01]  /*7560*/  LDC.64 R2, c[0x4][R3] ;  /* 0x0100000003027b82 */ /* 0x008ee20000000a00 */
[----:B------:R-:W4:Y:S01]  /*7570*/  LDCU.64 UR4, c[0x4][0x10] ;  /* 0x01000200ff0477ac */ /* 0x000f220008000a00 */
[----:B-----5:R-:W-:Y:S01]  /*7580*/  MOV R5, UR9 ;  /* 0x0000000900057c02 */ /* 0x020fe20008000f00 */
[----:B------:R-:W-:Y:S01]  /*7590*/  IMAD.U32 R4, RZ, RZ, UR8 ;  /* 0x00000008ff047e24 */ /* 0x000fe2000f8e00ff */
[----:B-1----:R-:W-:Y:S01]  /*75a0*/  MOV R7, UR7 ;  /* 0x0000000700077c02 */ /* 0x002fe20008000f00 */
[----:B------:R-:W-:Y:S01]  /*75b0*/  IMAD.U32 R6, RZ, RZ, UR6 ;  /* 0x00000006ff067e24 */ /* 0x000fe2000f8e00ff */
[----:B----4-:R-:W-:Y:S01]  /*75c0*/  MOV R11, UR5 ;  /* 0x00000005000b7c02 */ /* 0x010fe20008000f00 */
[----:B------:R-:W-:Y:S02]  /*75d0*/  IMAD.U32 R10, RZ, RZ, UR4 ;  /* 0x00000004ff0a7e24 */ /* 0x000fe4000f8e00ff */
[----:B------:R-:W-:Y:S07]  /*75e0*/  LEPC R20, `(.L_x_115) ;  /* 0x000000001014794e */ /* 0x000fee0000000000 */
[----:B--23--:R-:W-:Y:S05]  /*75f0*/  CALL.ABS.NOINC R2 ;  /* 0x0000000002007343 */ /* 0x00cfea0003c00000 */
.L_x_115:
[----:B----4-:R-:W-:Y:S01]  /*7600*/  LOP3.LUT R20, R48, 0xffffe000, RZ, 0xc0, !PT ;  /* 0xffffe00030147812 */ /* 0x010fe200078ec0ff */
[----:B------:R-:W-:Y:S05]  /*7610*/  WARPSYNC.ALL ;  /* 0x0000000000007948 */ /* 0x000fea0003800000 */
[----:B------:R-:W-:Y:S01]  /*7620*/  R2UR UR4, R25 ;  /* 0x00000000190472ca */ /* 0x000fe200000e0000 */
[----:B------:R-:W-:Y:S01]  /*7630*/  IMAD.U32 R84, RZ, RZ, UR47 ;  /* 0x0000002fff547e24 */ /* 0x000fe2000f8e00ff */
[----:B------:R-:W-:Y:S01]  /*7640*/  LOP3.LUT R21, R49, 0xffffe000, RZ, 0xc0, !PT ;  /* 0xffffe00031157812 */ /* 0x000fe200078ec0ff */
[----:B------:R-:W-:Y:S01]  /*7650*/  IMAD.U32 R83, RZ, RZ, UR52 ;  /* 0x00000034ff537e24 */ /* 0x000fe2000f8e00ff */
[----:B------:R-:W-:Y:S01]  /*7660*/  LOP3.LUT R26, R51, 0xffffe000, RZ, 0xc0, !PT ;  /* 0xffffe000331a7812 */ /* 0x000fe200078ec0ff */
[----:B------:R-:W-:Y:S01]  /*7670*/  BSSY.RECONVERGENT B0, `(.L_x_116) ;  /* 0x000005b000007945 */ /* 0x000fe20003800200 */
[----:B-1----:R-:W-:Y:S02]  /*7680*/  LOP3.LUT R33, R44, 0xffffe000, RZ, 0xc0, !PT ;  /* 0xffffe0002c217812 */ /* 0x002fe400078ec0ff */
[----:B------:R-:W-:Y:S02]  /*7690*/  LOP3.LUT R32, R45, 0xffffe000, RZ, 0xc0, !PT ;  /* 0xffffe0002d207812 */ /* 0x000fe400078ec0ff */
[----:B------:R-:W-:Y:S02]  /*76a0*/  ISETP.NE.AND P6, PT, R74, RZ, PT ;  /* 0x000000ff4a00720c */ /* 0x000fe40003fc5270 */
[----:B------:R-:W-:Y:S01]  /*76b0*/  ISETP.NE.AND P0, PT, R69, RZ, PT ;  /* 0x000000ff4500720c */ /* 0x000fe20003f05270 */
[----:B---3--:R-:W2:Y:S10]  /*76c0*/  LDTM.16dp128bit.x8 R4, tmem[UR4+0x20] ;  /* 0x00002004000479ee */ /* 0x008eb40008180000 */
[----:B------:R-:W-:Y:S02]  /*76d0*/  @P6 LEA R84, R84, UR43, 0x3 ;  /* 0x0000002b54546c11 */ /* 0x000fe4000f8e18ff */
[----:B------:R-:W-:Y:S03]  /*76e0*/  @P6 SHF.L.U32 R85, RZ, 0x1f, RZ ;  /* 0x0000001fff556819 */ /* 0x000fe600000006ff */
[----:B------:R-:W-:Y:S05]  /*76f0*/  @P6 VIADD R84, R84, 0x40 ;  /* 0x0000004054546836 */ /* 0x000fea0000000000 */
[----:B------:R-:W-:Y:S02]  /*7700*/  @P6 PRMT R83, R83, 0x654, R84 ;  /* 0x0000065453536816 */ /* 0x000fe40000000054 */
[----:B------:R-:W-:Y:S01]  /*7710*/  LEA R84, R34, UR43, 0x3 ;  /* 0x0000002b22547c11 */ /* 0x000fe2000f8e18ff */
[C---:B--2---:R-:W-:Y:S01]  /*7720*/  FMUL R0, R24.reuse, R4 ;  /* 0x0000000418007220 */ /* 0x044fe20000400000 */
[C---:B------:R-:W-:Y:S01]  /*7730*/  FMUL R2, R24.reuse, R5 ;  /* 0x0000000518027220 */ /* 0x040fe20000400000 */
[C---:B------:R-:W-:Y:S01]  /*7740*/  FMUL R3, R24.reuse, R6 ;  /* 0x0000000618037220 */ /* 0x040fe20000400000 */
[----:B------:R-:W-:Y:S01]  /*7750*/  FMUL R7, R24, R7 ;  /* 0x0000000718077220 */ /* 0x000fe20000400000 */
[C---:B------:R-:W-:Y:S01]  /*7760*/  FFMA R28, R27.reuse, R20, R0 ;  /* 0x000000141b1c7223 */ /* 0x040fe20000000000 */
[----:B------:R-:W-:Y:S01]  /*7770*/  LOP3.LUT R20, R50, 0xffffe000, RZ, 0xc0, !PT ;  /* 0xffffe00032147812 */ /* 0x000fe200078ec0ff */
[C---:B------:R-:W-:Y:S01]  /*7780*/  FFMA R29, R27.reuse, R21, R2 ;  /* 0x000000151b1d7223 */ /* 0x040fe20000000002 */
[----:B------:R-:W-:Y:S01]  /*7790*/  LOP3.LUT R21, R40, 0xffffe000, RZ, 0xc0, !PT ;  /* 0xffffe00028157812 */ /* 0x000fe200078ec0ff */
[----:B------:R-:W-:Y:S01]  /*77a0*/  FMUL R4, R24, R8 ;  /* 0x0000000818047220 */ /* 0x000fe20000400000 */
[----:B------:R-:W-:Y:S01]  /*77b0*/  F2FP.TF32.F32.PACK_B R28, R28 ;  /* 0x0000001cff1c723e */ /* 0x000fe200024050ff */
[C---:B------:R-:W-:Y:S01]  /*77c0*/  FFMA R30, R27.reuse, R20, R3 ;  /* 0x000000141b1e7223 */ /* 0x040fe20000000003 */
[----:B------:R-:W-:Y:S01]  /*77d0*/  LOP3.LUT R20, R46, 0xffffe000, RZ, 0xc0, !PT ;  /* 0xffffe0002e147812 */ /* 0x000fe200078ec0ff */
[C---:B------:R-:W-:Y:S01]  /*77e0*/  FMUL R5, R24.reuse, R9 ;  /* 0x0000000918057220 */ /* 0x040fe20000400000 */
[----:B------:R-:W-:Y:S01]  /*77f0*/  F2FP.TF32.F32.PACK_B R29, R29 ;  /* 0x0000001dff1d723e */ /* 0x000fe200024050ff */
[----:B------:R-:W-:Y:S01]  /*7800*/  FFMA R31, R27, R26, R7 ;  /* 0x0000001a1b1f7223 */ /* 0x000fe20000000007 */
[----:B------:R-:W-:Y:S01]  /*7810*/  LOP3.LUT R26, R47, 0xffffe000, RZ, 0xc0, !PT ;  /* 0xffffe0002f1a7812 */ /* 0x000fe200078ec0ff */
[----:B------:R-:W-:Y:S01]  /*7820*/  FMUL R6, R24, R10 ;  /* 0x0000000a18067220 */ /* 0x000fe20000400000 */
[----:B------:R-:W-:Y:S01]  /*7830*/  F2FP.TF32.F32.PACK_B R30, R30 ;  /* 0x0000001eff1e723e */ /* 0x000fe200024050ff */
[C---:B------:R-:W-:Y:S01]  /*7840*/  FFMA R4, R27.reuse, R33, R4 ;  /* 0x000000211b047223 */ /* 0x040fe20000000004 */
[----:B------:R-:W-:Y:S01]  /*7850*/  LOP3.LUT R33, R42, 0xffffe000, RZ, 0xc0, !PT ;  /* 0xffffe0002a217812 */ /* 0x000fe200078ec0ff */
        /* <DEDUP_REMOVED lines=13> */
[----:B------:R-:W-:Y:S01]  /*7930*/  FFMA R7, R27, R26, R11 ;  /* 0x0000001a1b077223 */ /* 0x000fe2000000000b */
[----:B------:R-:W-:Y:S01]  /*7940*/  LOP3.LUT R26, R37, 0xffffe000, RZ, 0xc0, !PT ;  /* 0xffffe000251a7812 */ /* 0x000fe200078ec0ff */
[----:B------:R-:W-:Y:S01]  /*7950*/  FMUL R15, R24, R15 ;  /* 0x0000000f180f7220 */ /* 0x000fe20000400000 */
[C---:B------:R-:W-:Y:S01]  /*7960*/  FFMA R8, R27.reuse, R21, R8 ;  /* 0x000000151b087223 */ /* 0x040fe20000000008 */
[C---:B------:R-:W-:Y:S01]  /*7970*/  FFMA R9, R27.reuse, R32, R9 ;  /* 0x000000201b097223 */ /* 0x040fe20000000009 */
[----:B------:R-:W-:Y:S01]  /*7980*/  LOP3.LUT R21, R36, 0xffffe000, RZ, 0xc0, !PT ;  /* 0xffffe00024157812 */ /* 0x000fe200078ec0ff */
[C---:B------:R-:W-:Y:S01]  /*7990*/  FFMA R10, R27.reuse, R33, R10 ;  /* 0x000000211b0a7223 */ /* 0x040fe2000000000a */
[C---:B------:R-:W-:Y:S01]  /*79a0*/  FMUL R12, R24.reuse, R16 ;  /* 0x00000010180c7220 */ /* 0x040fe20000400000 */
[----:B------:R-:W-:Y:S01]  /*79b0*/  FFMA R11, R27, R20, R15 ;  /* 0x000000141b0b7223 */ /* 0x000fe2000000000f */
[----:B------:R-:W-:Y:S01]  /*79c0*/  FMUL R13, R24, R17 ;  /* 0x00000011180d7220 */ /* 0x000fe20000400000 */
[----:B------:R-:W-:Y:S01]  /*79d0*/  LOP3.LUT R33, R38, 0xffffe000, RZ, 0xc0, !PT ;  /* 0xffffe00026217812 */ /* 0x000fe200078ec0ff */
[C---:B------:R-:W-:Y:S01]  /*79e0*/  FMUL R14, R24.reuse, R18 ;  /* 0x00000012180e7220 */ /* 0x040fe20000400000 */
[----:B------:R-:W-:Y:S01]  /*79f0*/  LOP3.LUT R20, R39, 0xffffe000, RZ, 0xc0, !PT ;  /* 0xffffe00027147812 */ /* 0x000fe200078ec0ff */
[----:B------:R-:W-:Y:S01]  /*7a00*/  FMUL R19, R24, R19 ;  /* 0x0000001318137220 */ /* 0x000fe20000400000 */
[----:B------:R-:W-:Y:S01]  /*7a10*/  F2FP.TF32.F32.PACK_B R7, R7 ;  /* 0x00000007ff07723e */ /* 0x000fe200024050ff */
[C---:B------:R-:W-:Y:S01]  /*7a20*/  FFMA R12, R27.reuse, R21, R12 ;  /* 0x000000151b0c7223 */ /* 0x040fe2000000000c */
[C---:B------:R-:W-:Y:S01]  /*7a30*/  FFMA R13, R27.reuse, R26, R13 ;  /* 0x0000001a1b0d7223 */ /* 0x040fe2000000000d */
[C---:B------:R-:W-:Y:S01]  /*7a40*/  FFMA R14, R27.reuse, R33, R14 ;  /* 0x000000211b0e7223 */ /* 0x040fe2000000000e */
[----:B------:R-:W-:Y:S01]  /*7a50*/  FFMA R15, R27, R20, R19 ;  /* 0x000000141b0f7223 */ /* 0x000fe20000000013 */
[----:B------:R1:W-:Y:S01]  /*7a60*/  STSM.16.M88.4 [R75+0x2400], R4 ;  /* 0x002400044b007844 */ /* 0x0003e20000000200 */
[----:B------:R-:W-:Y:S02]  /*7a70*/  F2FP.TF32.F32.PACK_B R8, R8 ;  /* 0x00000008ff08723e */ /* 0x000fe400024050ff */
[----:B------:R-:W-:Y:S02]  /*7a80*/  F2FP.TF32.F32.PACK_B R9, R9 ;  /* 0x00000009ff09723e */ /* 0x000fe400024050ff */
[----:B------:R-:W-:Y:S02]  /*7a90*/  F2FP.TF32.F32.PACK_B R10, R10 ;  /* 0x0000000aff0a723e */ /* 0x000fe400024050ff */
[----:B------:R-:W-:Y:S02]  /*7aa0*/  F2FP.TF32.F32.PACK_B R11, R11 ;  /* 0x0000000bff0b723e */ /* 0x000fe400024050ff */
[----:B------:R-:W-:Y:S02]  /*7ab0*/  F2FP.TF32.F32.PACK_B R12, R12 ;  /* 0x0000000cff0c723e */ /* 0x000fe400024050ff */
[----:B------:R-:W-:Y:S01]  /*7ac0*/  F2FP.TF32.F32.PACK_B R13, R13 ;  /* 0x0000000dff0d723e */ /* 0x000fe200024050ff */
[----:B------:R1:W-:Y:S01]  /*7ad0*/  STSM.16.M88.4 [R78+0x2000], R8 ;  /* 0x002000084e007844 */ /* 0x0003e20000000200 */
[----:B------:R-:W-:Y:S02]  /*7ae0*/  F2FP.TF32.F32.PACK_B R14, R14 ;  /* 0x0000000eff0e723e */ /* 0x000fe400024050ff */
[----:B------:R-:W-:Y:S05]  /*7af0*/  F2FP.TF32.F32.PACK_B R15, R15 ;  /* 0x0000000fff0f723e */ /* 0x000fea00024050ff */
[----:B------:R1:W-:Y:S01]  /*7b00*/  STSM.16.M88.4 [R79+0x2000], R12 ;  /* 0x0020000c4f007844 */ /* 0x0003e20000000200 */
        /* <DEDUP_REMOVED lines=8> */
[----:B------:R-:W-:Y:S02]  /*7b90*/  UIADD3 UR4, UP0, UPT, UR54, 0x680, URZ ;  /* 0x0000068036047890 */ /* 0x000fe4000ff1e0ff */
[----:B------:R-:W-:Y:S02]  /*7ba0*/  UIADD3 UR9, UPT, UPT, UR49, 0x20, URZ ;  /* 0x0000002031097890 */ /* 0x000fe4000fffe0ff */
[----:B------:R-:W-:Y:S02]  /*7bb0*/  UIADD3 UR8, UPT, UPT, UR43, 0x2400, URZ ;  /* 0x000024002b087890 */ /* 0x000fe4000fffe0ff */
[----:B------:R-:W-:Y:S01]  /*7bc0*/  UIADD3.X UR5, UPT, UPT, URZ, UR55, URZ, UP0, !UPT ;  /* 0x00000037ff057290 */ /* 0x000fe200087fe4ff */
[----:B------:R-:W-:Y:S01]  /*7bd0*/  UMOV UR10, UR50 ;  /* 0x00000032000a7c82 */ /* 0x000fe20008000000 */
[----:B------:R-:W-:Y:S07]  /*7be0*/  UMOV UR11, UR36 ;  /* 0x00000024000b7c82 */ /* 0x000fee0008000000 */
[----:B------:R2:W-:Y:S01]  /*7bf0*/  UTMASTG.3D [UR8], [UR4] ;  /* 0x00000008040073b5 */ /* 0x0005e20008010000 */
[----:B------:R0:W-:Y:S01]  /*7c00*/  UTMACMDFLUSH ;  /* 0x00000000000079b7 */ /* 0x0001e20000000000 */
[----:B--2---:R-:W-:Y:S04]  /*7c10*/  DEPBAR.LE SB0, 0x1 ;  /* 0x000080400000791a */ /* 0x004fe80000000000 */
.L_x_117:
[----:B------:R-:W-:Y:S05]  /*7c20*/  BSYNC.RECONVERGENT B0 ;  /* 0x0000000000007941 */ /* 0x000fea0003800200 */
.L_x_116:
[----:B------:R-:W-:Y:S01]  /*7c30*/  BAR.SYNC.DEFER_BLOCKING 0x1, 0x80 ;  /* 0x0042000000007b1d */ /* 0x000fe20000010000 */
[----:B------:R-:W-:Y:S04]  /*7c40*/  UIADD3 UR4, UPT, UPT, UR47, 0x1, URZ ;  /* 0x000000012f047890 */ /* 0x000fe8000fffe0ff */
[----:B------:R-:W-:Y:S04]  /*7c50*/  UISETP.NE.AND UP0, UPT, UR4, 0x4, UPT ;  /* 0x000000040400788c */ /* 0x000fe8000bf05270 */
[----:B------:R-:W-:Y:S01]  /*7c60*/  USEL UR46, UR4, URZ, UP0 ;  /* 0x000000ff042e7287 */ /* 0x000fe20008000000 */
[----:B------:R2:W-:Y:S01]  /*7c70*/  @P6 SYNCS.ARRIVE.TRANS64.RED.A1T0 RZ, [R83+URZ], RZ ;  /* 0x000000ff53ff69a7 */ /* 0x0005e200081004ff */
[----:B------:R-:W-:Y:S01]  /*7c80*/  BSSY B1, `(.L_x_118) ;  /* 0x0000018000017945 */ /* 0x000fe20003800000 */
[----:B------:R-:W3:Y:S02]  /*7c90*/  @P6 SYNCS.PHASECHK.TRANS64.TRYWAIT P0, [R84+URZ+0x20], R85 ;  /* 0x00002055540065a7 */ /* 0x000ee400080011ff */
[----:B---3--:R-:W-:Y:S01]  /*7ca0*/  @P6 SEL R80, RZ, 0x1, !P0 ;  /* 0x00000001ff506807 */ /* 0x008fe20004000000 */
[----:B--2---:R-:W-:Y:S06]  /*7cb0*/  @!P6 BRA `(.L_x_119) ;  /* 0x000000000050e947 */ /* 0x004fec0003800000 */
[----:B------:R-:W-:Y:S01]  /*7cc0*/  ISETP.NE.AND P1, PT, R81, RZ, PT ;  /* 0x000000ff5100720c */ /* 0x000fe20003f25270 */
[----:B------:R-:W-:Y:S01]  /*7cd0*/  BSSY B0, `(.L_x_120) ;  /* 0x000000a000007945 */ /* 0x000fe20003800000 */
[----:B------:R-:W-:Y:S11]  /*7ce0*/  ISETP.NE.AND P0, PT, R80, RZ, PT ;  /* 0x000000ff5000720c */ /* 0x000ff60003f05270 */
[----:B------:R-:W-:Y:S04]  /*7cf0*/  @P1 IMAD R3, R34, 0x2000, R35 ;  /* 0x0000200022031824 */ /* 0x000fe800078e0223 */
[----:B------:R-:W-:Y:S05]  /*7d00*/  @P1 VIADD R2, R3, UR43 ;  /* 0x0000002b03021c36 */ /* 0x000fea0008000000 */
[----:B------:R-:W-:Y:S01]  /*7d10*/  @P1 IADD3 R0, PT, PT, R82, R2, RZ ;  /* 0x0000000252001210 */ /* 0x000fe20007ffe0ff */
[----:B------:R-:W-:Y:S01]  /*7d20*/  @P1 IMAD.IADD R2, R67, 0x1, R2 ;  /* 0x0000000143021824 */ /* 0x000fe200078e0202 */
[----:B------:R-:W-:Y:S06]  /*7d30*/  @P0 BRA `(.L_x_121) ;  /* 0x00000000000c0947 */ /* 0x000fec0003800000 */
[----:B-1----:R-:W-:Y:S04]  /*7d40*/  SHF.L.U32 R5, RZ, 0x1f, RZ ;  /* 0x0000001fff057819 */ /* 0x002fe800000006ff */
[----:B------:R-:W1:Y:S02]  /*7d50*/  SYNCS.PHASECHK.TRANS64.TRYWAIT P0, [R84+URZ+0x20], R5 ;  /* 0x00002005540075a7 */ /* 0x000e6400080011ff */
[----:B-1----:R-:W-:Y:S05]  /*7d60*/  @!P0 BRA `(.L_x_122) ;  /* 0x0000004400ec8947 */ /* 0x002fea0003800000 */
.L_x_121:
[----:B------:R-:W-:Y:S05]  /*7d70*/  BSYNC B0 ;  /* 0x0000000000007941 */ /* 0x000fea0003800000 */
.L_x_120:
[----:B------:R-:W-:Y:S02]  /*7d80*/  ISETP.NE.AND P0, PT, R81, RZ, PT ;  /* 0x000000ff5100720c */ /* 0x000fe40003f05270 */
[----:B------:R-:W-:Y:S11]  /*7d90*/  IADD3 R34, PT, PT, R34, 0x1, RZ ;  /* 0x0000000122227810 */ /* 0x000ff60007ffe0ff */
[----:B-1----:R-:W-:Y:S01]  /*7da0*/  @P0 IMAD.IADD R4, R67, 0x1, R0 ;  /* 0x0000000143040824 */ /* 0x002fe200078e0200 */
[----:B------:R-:W-:Y:S05]  /*7db0*/  @P0 WARPSYNC.ALL ;  /* 0x0000000000000948 */ /* 0x000fea0003800000 */
[----:B------:R2:W3:Y:S04]  /*7dc0*/  @P0 LDSM.16.M88.4 R48, [R3+UR43+0x400] ;  /* 0x0004002b0330083b */ /* 0x0004e80008000200 */
[----:B------:R2:W4:Y:S04]  /*7dd0*/  @P0 LDSM.16.M88.4 R44, [R2+0x400] ;  /* 0x00040000022c083b */ /* 0x0005280000000200 */
[----:B------:R2:W1:Y:S04]  /*7de0*/  @P0 LDSM.16.M88.4 R40, [R0+0x400] ;  /* 0x000400000028083b */ /* 0x0004680000000200 */
[----:B------:R2:W1:Y:S02]  /*7df0*/  @P0 LDSM.16.M88.4 R36, [R4+0x400] ;  /* 0x000400000424083b */ /* 0x0004640000000200 */
.L_x_119:
[----:B------:R-:W-:Y:S05]  /*7e00*/  BSYNC B1 ;  /* 0x0000000000017941 */ /* 0x000fea0003800000 */
.L_x_118:
[----:B--2---:R-:W-:Y:S05]  /*7e10*/  VIADD R3, R25, 0x40 ;  /* 0x0000004019037836 */ /* 0x004fea0000000000 */
[----:B------:R-:W-:Y:S04]  /*7e20*/  SHF.R.U32.HI R3, RZ, 0x15, R3 ;  /* 0x00000015ff037819 */ /* 0x000fe80000011603 */
[----:B------:R-:W-:Y:S11]  /*7e30*/  LOP3.LUT P0, RZ, R3, 0x3, R58, 0x48, !PT ;  /* 0x0000000303ff7812 */ /* 0x000ff6000780483a */
[----:B------:R-:W-:Y:S02]  /*7e40*/  @!UPT UIADD3 URZ, UPT, UPT, URZ, URZ, URZ ;  /* 0x000000fffffff290 */ /* 0x000fe4000fffe0ff */
[----:B------:R-:W-:Y:S05]  /*7e50*/  @!P0 BRA `(.L_x_123) ;  /* 0x0000000000408947 */ /* 0x000fea0003800000 */
[----:B------:R-:W2:Y:S01]  /*7e60*/  LDCU.64 UR8, c[0x4][0x70] ;  /* 0x01000e00ff0877ac */ /* 0x000ea20008000a00 */
[----:B------:R-:W-:Y:S01]  /*7e70*/  MOV R3, 0x0 ;  /* 0x0000000000037802 */ /* 0x000fe20000000f00 */
[----:B-1----:R-:W-:Y:S02]  /*7e80*/  HFMA2 R12, -RZ, RZ, 0, 5.9604644775390625e-08 ;  /* 0x00000001ff0c7431 */ /* 0x002fe400000001ff */
[----:B------:R-:W-:Y:S02]  /*7e90*/  IMAD.MOV.U32 R8, RZ, RZ, 0x192 ;  /* 0x00000192ff087424 */ /* 0x000fe400078e00ff */
[----:B------:R-:W-:Y:S01]  /*7ea0*/  IMAD.MOV.U32 R13, RZ, RZ, RZ ;  /* 0x000000ffff0d7224 */ /* 0x000fe200078e00ff */
[----:B------:R-:W1:Y:S01]  /*7eb0*/  LDCU.64 UR6, c[0x4][0x78] ;  /* 0x01000f00ff0677ac */ /* 0x000e620008000a00 */
[----:B------:R-:W3:Y:S01]  /*7ec0*/  LDC.64 R2, c[0x4][R3] ;  /* 0x0100000003027b82 */ /* 0x000ee20000000a00 */
[----:B------:R-:W5:Y:S01]  /*7ed0*/  LDCU.64 UR4, c[0x4][0x10] ;  /* 0x01000200ff0477ac */ /* 0x000f620008000a00 */
[----:B--2---:R-:W-:Y:S01]  /*7ee0*/  MOV R5, UR9 ;  /* 0x0000000900057c02 */ /* 0x004fe20008000f00 */
[----:B------:R-:W-:Y:S01]  /*7ef0*/  IMAD.U32 R4, RZ, RZ, UR8 ;  /* 0x00000008ff047e24 */ /* 0x000fe2000f8e00ff */
[----:B-1----:R-:W-:Y:S01]  /*7f00*/  MOV R7, UR7 ;  /* 0x0000000700077c02 */ /* 0x002fe20008000f00 */
[----:B------:R-:W-:Y:S01]  /*7f10*/  IMAD.U32 R6, RZ, RZ, UR6 ;  /* 0x00000006ff067e24 */ /* 0x000fe2000f8e00ff */
[----:B-----5:R-:W-:Y:S01]  /*7f20*/  MOV R11, UR5 ;  /* 0x00000005000b7c02 */ /* 0x020fe20008000f00 */
[----:B------:R-:W-:Y:S02]  /*7f30*/  IMAD.U32 R10, RZ, RZ, UR4 ;  /* 0x00000004ff0a7e24 */ /* 0x000fe4000f8e00ff */
[----:B------:R-:W-:Y:S07]  /*7f40*/  LEPC R20, `(.L_x_123) ;  /* 0x000000001014794e */ /* 0x000fee0000000000 */
[----:B---34-:R-:W-:Y:S05]  /*7f50*/  CALL.ABS.NOINC R2 ;  /* 0x0000000002007343 */ /* 0x018fea0003c00000 */
.L_x_123:
[----:B---3--:R-:W-:Y:S01]  /*7f60*/  LOP3.LUT R20, R48, 0xffffe000, RZ, 0xc0, !PT ;  /* 0xffffe00030147812 */ /* 0x008fe200078ec0ff */
[----:B------:R-:W-:Y:S05]  /*7f70*/  WARPSYNC.ALL ;  /* 0x0000000000007948 */ /* 0x000fea0003800000 */
[----:B------:R-:W-:Y:S01]  /*7f80*/  R2UR UR4, R25 ;  /* 0x00000000190472ca */ /* 0x000fe200000e0000 */
[----:B------:R-:W-:Y:S01]  /*7f90*/  IMAD.U32 R84, RZ, RZ, UR46 ;  /* 0x0000002eff547e24 */ /* 0x000fe2000f8e00ff */
[----:B------:R-:W-:Y:S01]  /*7fa0*/  LOP3.LUT R21, R49, 0xffffe000, RZ, 0xc0, !PT ;  /* 0xffffe00031157812 */ /* 0x000fe200078ec0ff */
[----:B------:R-:W-:Y:S01]  /*7fb0*/  IMAD.U32 R83, RZ, RZ, UR52 ;  /* 0x00000034ff537e24 */ /* 0x000fe2000f8e00ff */
[----:B------:R-:W-:Y:S01]  /*7fc0*/  LOP3.LUT R26, R51, 0xffffe000, RZ, 0xc0, !PT ;  /* 0xffffe000331a7812 */ /* 0x000fe200078ec0ff */
[----:B------:R-:W-:Y:S01]  /*7fd0*/  BSSY.RECONVERGENT B0, `(.L_x_124) ;  /* 0x000005b000007945 */ /* 0x000fe20003800200 */
[----:B----4-:R-:W-:Y:S02]  /*7fe0*/  LOP3.LUT R33, R44, 0xffffe000, RZ, 0xc0, !PT ;  /* 0xffffe0002c217812 */ /* 0x010fe400078ec0ff */
[----:B------:R-:W-:Y:S02]  /*7ff0*/  LOP3.LUT R32, R45, 0xffffe000, RZ, 0xc0, !PT ;  /* 0xffffe0002d207812 */ /* 0x000fe400078ec0ff */
[----:B------:R-:W-:Y:S02]  /*8000*/  ISETP.NE.AND P6, PT, R74, RZ, PT ;  /* 0x000000ff4a00720c */ /* 0x000fe40003fc5270 */
[----:B------:R-:W-:Y:S01]  /*8010*/  ISETP.NE.AND P0, PT, R69, RZ, PT ;  /* 0x000000ff4500720c */ /* 0x000fe20003f05270 */
[----:B-1----:R-:W1:Y:S10]  /*8020*/  LDTM.16dp128bit.x8 R4, tmem[UR4+0x40] ;  /* 0x00004004000479ee */ /* 0x002e740008180000 */
[----:B------:R-:W-:Y:S02]  /*8030*/  @P6 LEA R84, R84, UR43, 0x3 ;  /* 0x0000002b54546c11 */ /* 0x000fe4000f8e18ff */
[----:B------:R-:W-:Y:S03]  /*8040*/  @P6 SHF.L.U32 R85, RZ, 0x1f, RZ ;  /* 0x0000001fff556819 */ /* 0x000fe600000006ff */
[----:B------:R-:W-:Y:S05]  /*8050*/  @P6 VIADD R84, R84, 0x40 ;  /* 0x0000004054546836 */ /* 0x000fea0000000000 */
[----:B------:R-:W-:Y:S02]  /*8060*/  @P6 PRMT R83, R83, 0x654, R84 ;  /* 0x0000065453536816 */ /* 0x000fe40000000054 */
[----:B------:R-:W-:Y:S01]  /*8070*/  LEA R84, R34, UR43, 0x3 ;  /* 0x0000002b22547c11 */ /* 0x000fe2000f8e18ff */
[C---:B-1----:R-:W-:Y:S01]  /*8080*/  FMUL R0, R24.reuse, R4 ;  /* 0x0000000418007220 */ /* 0x042fe20000400000 */
        /* <DEDUP_REMOVED lines=79> */
.L_x_125:
[----:B------:R-:W-:Y:S05]  /*8580*/  BSYNC.RECONVERGENT B0 ;  /* 0x0000000000007941 */ /* 0x000fea0003800200 */
.L_x_124:
[----:B------:R-:W-:Y:S01]  /*8590*/  BAR.SYNC.DEFER_BLOCKING 0x1, 0x80 ;  /* 0x0042000000007b1d */ /* 0x000fe20000010000 */
[----:B------:R-:W-:Y:S04]  /*85a0*/  UIADD3 UR4, UPT, UPT, UR46, 0x1, URZ ;  /* 0x000000012e047890 */ /* 0x000fe8000fffe0ff */
[----:B------:R-:W-:Y:S04]  /*85b0*/  UISETP.NE.AND UP0, UPT, UR4, 0x4, UPT ;  /* 0x000000040400788c */ /* 0x000fe8000bf05270 */
[----:B------:R-:W-:Y:S01]  /*85c0*/  USEL UR44, UR4, URZ, UP0 ;  /* 0x000000ff042c7287 */ /* 0x000fe20008000000 */
[----:B------:R2:W-:Y:S01]  /*85d0*/  @P6 SYNCS.ARRIVE.TRANS64.RED.A1T0 RZ, [R83+URZ], RZ ;  /* 0x000000ff53ff69a7 */ /* 0x0005e200081004ff */
[----:B------:R-:W-:Y:S01]  /*85e0*/  BSSY B1, `(.L_x_126) ;  /* 0x000001d000017945 */ /* 0x000fe20003800000 */
[----:B------:R-:W3:Y:S01]  /*85f0*/  @P6 SYNCS.PHASECHK.TRANS64.TRYWAIT P0, [R84+URZ+0x20], R85 ;  /* 0x00002055540065a7 */ /* 0x000ee200080011ff */
[----:B--2---:R-:W-:Y:S01]  /*8600*/  HFMA2 R83, -RZ, RZ, 0, 0 ;  /* 0x00000000ff537431 */ /* 0x004fe200000001ff */
[----:B---3--:R-:W-:Y:S01]  /*8610*/  @P6 SEL R80, RZ, 0x1, !P0 ;  /* 0x00000001ff506807 */ /* 0x008fe20004000000 */
[----:B------:R-:W-:Y:S06]  /*8620*/  @!P6 BRA `(.L_x_127) ;  /* 0x000000000060e947 */ /* 0x000fec0003800000 */
        /* <DEDUP_REMOVED lines=11> */
.L_x_129:
[----:B------:R-:W-:Y:S05]  /*86e0*/  BSYNC B0 ;  /* 0x0000000000007941 */ /* 0x000fea0003800000 */
.L_x_128:
[----:B------:R-:W-:Y:S01]  /*86f0*/  ISETP.NE.AND P0, PT, R81, RZ, PT ;  /* 0x000000ff5100720c */ /* 0x000fe20003f05270 */
[----:B------:R-:W-:Y:S11]  /*8700*/  VIADD R34, R34, 0x1 ;  /* 0x0000000122227836 */ /* 0x000ff60000000000 */
[----:B------:R-:W-:Y:S01]  /*8710*/  @!UPT UIADD3 URZ, UPT, UPT, URZ, URZ, URZ ;  /* 0x000000fffffff290 */ /* 0x000fe2000fffe0ff */
[----:B-1----:R-:W-:Y:S01]  /*8720*/  @P0 IMAD.IADD R4, R67, 0x1, R0 ;  /* 0x0000000143040824 */ /* 0x002fe200078e0200 */
[----:B------:R-:W-:Y:S05]  /*8730*/  @P0 WARPSYNC.ALL ;  /* 0x0000000000000948 */ /* 0x000fea0003800000 */
[----:B------:R2:W3:Y:S04]  /*8740*/  @P0 LDSM.16.M88.4 R48, [R3+UR43+0x400] ;  /* 0x0004002b0330083b */ /* 0x0004e80008000200 */
[----:B------:R2:W4:Y:S04]  /*8750*/  @P0 LDSM.16.M88.4 R44, [R2+0x400] ;  /* 0x00040000022c083b */ /* 0x0005280000000200 */
[----:B------:R2:W1:Y:S04]  /*8760*/  @P0 LDSM.16.M88.4 R40, [R0+0x400] ;  /* 0x000400000028083b */ /* 0x0004680000000200 */
[----:B------:R2:W1:Y:S01]  /*8770*/  @P0 LDSM.16.M88.4 R36, [R4+0x400] ;  /* 0x000400000424083b */ /* 0x0004620000000200 */
[C---:B------:R-:W-:Y:S04]  /*8780*/  ISETP.NE.AND P0, PT, R34.reuse, 0x4, PT ;  /* 0x000000042200780c */ /* 0x040fe80003f05270 */
[----:B------:R-:W-:Y:S02]  /*8790*/  SEL R34, R34, RZ, P0 ;  /* 0x000000ff22227207 */ /* 0x000fe40000000000 */
[----:B------:R-:W-:Y:S02]  /*87a0*/  SEL R83, RZ, 0x1, P0 ;  /* 0x00000001ff537807 */ /* 0x000fe40000000000 */
.L_x_127:
[----:B------:R-:W-:Y:S05]  /*87b0*/  BSYNC B1 ;  /* 0x0000000000017941 */ /* 0x000fea0003800000 */
.L_x_126:
        /* <DEDUP_REMOVED lines=21> */
.L_x_131:
        /* <DEDUP_REMOVED lines=14> */
[----:B------:R-:W-:Y:S03]  /*89f0*/  @P6 SHF.L.U32 R86, R83, 0x1f, RZ ;  /* 0x0000001f53566819 */ /* 0x000fe600000006ff */
        /* <DEDUP_REMOVED lines=83> */
.L_x_133:
[----:B------:R-:W-:Y:S05]  /*8f30*/  BSYNC.RECONVERGENT B0 ;  /* 0x0000000000007941 */ /* 0x000fea0003800200 */
.L_x_132:
        /* <DEDUP_REMOVED lines=17> */
[----:B-1----:R-:W-:Y:S04]  /*9050*/  SHF.L.U32 R4, R83, 0x1f, RZ ;  /* 0x0000001f53047819 */ /* 0x002fe800000006ff */
[----:B------:R-:W1:Y:S02]  /*9060*/  SYNCS.PHASECHK.TRANS64.TRYWAIT P0, [R85+URZ+0x20], R4 ;  /* 0x00002004550075a7 */ /* 0x000e6400080011ff */
[----:B-1----:R-:W-:Y:S05]  /*9070*/  @!P0 BRA `(.L_x_138) ;  /* 0x0000003400508947 */ /* 0x002fea0003800000 */
.L_x_137:
[----:B------:R-:W-:Y:S05]  /*9080*/  BSYNC B0 ;  /* 0x0000000000007941 */ /* 0x000fea0003800000 */
.L_x_136:
        /* <DEDUP_REMOVED lines=10> */
[----:B------:R-:W-:Y:S02]  /*9130*/  SEL R6, RZ, 0x1, P0 ;  /* 0x00000001ff067807 */ /* 0x000fe40000000000 */
[----:B------:R-:W-:Y:S02]  /*9140*/  SEL R34, R34, RZ, P0 ;  /* 0x000000ff22227207 */ /* 0x000fe40000000000 */
[----:B------:R-:W-:Y:S02]  /*9150*/  LOP3.LUT R83, R83, R6, RZ, 0x3c, !PT ;  /* 0x0000000653537212 */ /* 0x000fe400078e3cff */
.L_x_135:
[----:B------:R-:W-:Y:S05]  /*9160*/  BSYNC B1 ;  /* 0x0000000000017941 */ /* 0x000fea0003800000 */
.L_x_134:
        /* <DEDUP_REMOVED lines=21> */
.L_x_139:
        /* <DEDUP_REMOVED lines=89> */
[----:B------:R-:W-:Y:S02]  /*9850*/  UIADD3 UR4, UPT, UPT, UR43, 0x400, URZ ;  /* 0x000004002b047890 */ /* 0x000fe4000fffe0ff */
[----:B------:R-:W-:Y:S01]  /*9860*/  UIADD3 UR9, UPT, UPT, UR49, 0x80, URZ ;  /* 0x0000008031097890 */ /* 0x000fe2000fffe0ff */
[----:B------:R-:W-:Y:S01]  /*9870*/  UMOV UR10, UR50 ;  /* 0x00000032000a7c82 */ /* 0x000fe20008000000 */
[----:B------:R-:W-:Y:S02]  /*9880*/  UMOV UR11, UR36 ;  /* 0x00000024000b7c82 */ /* 0x000fe40008000000 */
        /* <DEDUP_REMOVED lines=8> */
.L_x_141:
[----:B------:R-:W-:Y:S05]  /*9910*/  BSYNC.RECONVERGENT B0 ;  /* 0x0000000000007941 */ /* 0x000fea0003800200 */
.L_x_140:
        /* <DEDUP_REMOVED lines=20> */
.L_x_145:
[----:B------:R-:W-:Y:S05]  /*9a60*/  BSYNC B0 ;  /* 0x0000000000007941 */ /* 0x000fea0003800000 */
.L_x_144:
        /* <DEDUP_REMOVED lines=13> */
.L_x_143:
[----:B------:R-:W-:Y:S05]  /*9b40*/  BSYNC B1 ;  /* 0x0000000000017941 */ /* 0x000fea0003800000 */
.L_x_142:
        /* <DEDUP_REMOVED lines=21> */
.L_x_147:
        /* <DEDUP_REMOVED lines=98> */
.L_x_149:
[----:B------:R-:W-:Y:S05]  /*a2c0*/  BSYNC.RECONVERGENT B0 ;  /* 0x0000000000007941 */ /* 0x000fea0003800200 */
.L_x_148:
        /* <DEDUP_REMOVED lines=20> */
.L_x_153:
[----:B------:R-:W-:Y:S05]  /*a410*/  BSYNC B0 ;  /* 0x0000000000007941 */ /* 0x000fea0003800000 */
.L_x_152:
        /* <DEDUP_REMOVED lines=13> */
.L_x_151:
[----:B------:R-:W-:Y:S05]  /*a4f0*/  BSYNC B1 ;  /* 0x0000000000017941 */ /* 0x000fea0003800000 */
.L_x_150:
        /* <DEDUP_REMOVED lines=21> */
.L_x_155:
        /* <DEDUP_REMOVED lines=98> */
.L_x_157:
[----:B------:R-:W-:Y:S05]  /*ac70*/  BSYNC.RECONVERGENT B0 ;  /* 0x0000000000007941 */ /* 0x000fea0003800200 */
.L_x_156:
        /* <DEDUP_REMOVED lines=17> */
[----:B------:R-:W-:Y:S04]  /*ad90*/  SHF.L.U32 R2, R83, 0x1f, RZ ;  /* 0x0000001f53027819 */ /* 0x000fe800000006ff */
[----:B------:R-:W2:Y:S02]  /*ada0*/  SYNCS.PHASECHK.TRANS64.TRYWAIT P0, [R85+URZ+0x20], R2 ;  /* 0x00002002550075a7 */ /* 0x000ea400080011ff */
[----:B--2---:R-:W-:Y:S05]  /*adb0*/  @!P0 BRA `(.L_x_162) ;  /* 0x00000018003c8947 */ /* 0x004fea0003800000 */
.L_x_161:
[----:B------:R-:W-:Y:S05]  /*adc0*/  BSYNC B0 ;  /* 0x0000000000007941 */ /* 0x000fea0003800000 */
.L_x_160:
[----:B------:R-:W-:Y:S11]  /*add0*/  ISETP.NE.AND P0, PT, R81, RZ, PT ;  /* 0x000000ff5100720c */ /* 0x000ff60003f05270 */
[----:B------:R-:W-:Y:S02]  /*ade0*/  @!UPT UIADD3 URZ, UPT, UPT, URZ, URZ, URZ ;  /* 0x000000fffffff290 */ /* 0x000fe4000fffe0ff */
[----:B--2---:R-:W-:Y:S01]  /*adf0*/  @P0 IADD3 R2, PT, PT, R67, R82, RZ ;  /* 0x0000005243020210 */ /* 0x004fe20007ffe0ff */
[----:B------:R-:W-:Y:S05]  /*ae00*/  @P0 WARPSYNC.ALL ;  /* 0x0000000000000948 */ /* 0x000fea0003800000 */
[----:B------:R2:W3:Y:S04]  /*ae10*/  @P0 LDSM.16.M88.4 R48, [R34+UR43+0x400] ;  /* 0x0004002b2230083b */ /* 0x0004e80008000200 */
[----:B------:R2:W4:Y:S04]  /*ae20*/  @P0 LDSM.16.M88.4 R44, [R0+0x400] ;  /* 0x00040000002c083b */ /* 0x0005280000000200 */
[----:B------:R2:W1:Y:S04]  /*ae30*/  @P0 LDSM.16.M88.4 R40, [R82+0x400] ;  /* 0x000400005228083b */ /* 0x0004680000000200 */
[----:B------:R2:W1:Y:S02]  /*ae40*/  @P0 LDSM.16.M88.4 R36, [R2+0x400] ;  /* 0x000400000224083b */ /* 0x0004640000000200 */
.L_x_159:
[----:B------:R-:W-:Y:S05]  /*ae50*/  BSYNC B1 ;  /* 0x0000000000017941 */ /* 0x000fea0003800000 */
.L_x_158:
        /* <DEDUP_REMOVED lines=11> */
[----:B--2---:R-:W2:Y:S01]  /*af10*/  LDC.64 R2, c[0x4][R3] ;  /* 0x0100000003027b82 */ /* 0x004ea20000000a00 */
[----:B------:R-:W3:Y:S01]  /*af20*/  LDCU.64 UR4, c[0x4][0x10] ;  /* 0x01000200ff0477ac */ /* 0x000ee20008000a00 */
[----:B-----5:R-:W-:Y:S01]  /*af30*/  MOV R5, UR9 ;  /* 0x0000000900057c02 */ /* 0x020fe20008000f00 */
[----:B------:R-:W-:Y:S01]  /*af40*/  IMAD.U32 R4, RZ, RZ, UR8 ;  /* 0x00000008ff047e24 */ /* 0x000fe2000f8e00ff */
[----:B-1----:R-:W-:Y:S01]  /*af50*/  MOV R7, UR7 ;  /* 0x0000000700077c02 */ /* 0x002fe20008000f00 */
[----:B------:R-:W-:Y:S01]  /*af60*/  IMAD.U32 R6, RZ, RZ, UR6 ;  /* 0x00000006ff067e24 */ /* 0x000fe2000f8e00ff */
[----:B---3--:R-:W-:Y:S01]  /*af70*/  MOV R11, UR5 ;  /* 0x00000005000b7c02 */ /* 0x008fe20008000f00 */
[----:B------:R-:W-:Y:S02]  /*af80*/  IMAD.U32 R10, RZ, RZ, UR4 ;  /* 0x00000004ff0a7e24 */ /* 0x000fe4000f8e00ff */
[----:B------:R-:W-:Y:S07]  /*af90*/  LEPC R20, `(.L_x_163) ;  /* 0x000000001014794e */ /* 0x000fee0000000000 */
[----:B--2-4-:R-:W-:Y:S05]  /*afa0*/  CALL.ABS.NOINC R2 ;  /* 0x0000000002007343 */ /* 0x014fea0003c00000 */
.L_x_163:
[----:B------:R-:W-:Y:S01]  /*afb0*/  ISETP.NE.AND P0, PT, R69, RZ, PT ;  /* 0x000000ff4500720c */ /* 0x000fe20003f05270 */
[----:B------:R-:W-:Y:S05]  /*afc0*/  WARPSYNC.ALL ;  /* 0x0000000000007948 */ /* 0x000fea0003800000 */
[----:B------:R-:W-:Y:S01]  /*afd0*/  R2UR UR4, R25 ;  /* 0x00000000190472ca */ /* 0x000fe200000e0000 */
[----:B------:R-:W-:Y:S01]  /*afe0*/  BSSY.RECONVERGENT B0, `(.L_x_164) ;  /* 0x000005c000007945 */ /* 0x000fe20003800200 */
[----:B--23--:R-:W-:Y:S02]  /*aff0*/  LOP3.LUT R0, R48, 0xffffe000, RZ, 0xc0, !PT ;  /* 0xffffe00030007812 */ /* 0x00cfe400078ec0ff */
[----:B------:R-:W-:Y:S02]  /*b000*/  LOP3.LUT R2, R49, 0xffffe000, RZ, 0xc0, !PT ;  /* 0xffffe00031027812 */ /* 0x000fe400078ec0ff */
[----:B------:R-:W-:Y:S02]  /*b010*/  LOP3.LUT R3, R50, 0xffffe000, RZ, 0xc0, !PT ;  /* 0xffffe00032037812 */ /* 0x000fe400078ec0ff */
[----:B------:R-:W-:Y:S02]  /*b020*/  LOP3.LUT R20, R51, 0xffffe000, RZ, 0xc0, !PT ;  /* 0xffffe00033147812 */ /* 0x000fe400078ec0ff */
[----:B----4-:R-:W-:Y:S02]  /*b030*/  LOP3.LUT R21, R44, 0xffffe000, RZ, 0xc0, !PT ;  /* 0xffffe0002c157812 */ /* 0x010fe400078ec0ff */
[----:B------:R-:W-:Y:S01]  /*b040*/  LOP3.LUT R26, R45, 0xffffe000, RZ, 0xc0, !PT ;  /* 0xffffe0002d1a7812 */ /* 0x000fe200078ec0ff */
[----:B-1----:R-:W1:Y:S01]  /*b050*/  LDTM.16dp128bit.x8 R4, tmem[UR4+0xe0] ;  /* 0x0000e004000479ee */ /* 0x002e620008180000 */
[----:B------:R-:W-:Y:S01]  /*b060*/  R2UR UR4, R77 ;  /* 0x000000004d0472ca */ /* 0x000fe200000e0000 */
[----:B------:R-:W-:Y:S01]  /*b070*/  NOP ;  /* 0x0000000000007918 */ /* 0x000fe20000000000 */
[----:B------:R-:W-:Y:S02]  /*b080*/  LOP3.LUT R29, R46, 0xffffe000, RZ, 0xc0, !PT ;  /* 0xffffe0002e1d7812 */ /* 0x000fe400078ec0ff */
[----:B------:R-:W-:Y:S02]  /*b090*/  LOP3.LUT R28, R47, 0xffffe000, RZ, 0xc0, !PT ;  /* 0xffffe0002f1c7812 */ /* 0x000fe400078ec0ff */
[----:B------:R-:W-:Y:S02]  /*b0a0*/  LOP3.LUT R31, R40, 0xffffe000, RZ, 0xc0, !PT ;  /* 0xffffe000281f7812 */ /* 0x000fe400078ec0ff */
[----:B------:R-:W-:Y:S02]  /*b0b0*/  LOP3.LUT R30, R41, 0xffffe000, RZ, 0xc0, !PT ;  /* 0xffffe000291e7812 */ /* 0x000fe400078ec0ff */
[----:B------:R-:W-:Y:S02]  /*b0c0*/  LOP3.LUT R33, R42, 0xffffe000, RZ, 0xc0, !PT ;  /* 0xffffe0002a217812 */ /* 0x000fe400078ec0ff */
[----:B------:R-:W-:Y:S01]  /*b0d0*/  LOP3.LUT R32, R43, 0xffffe000, RZ, 0xc0, !PT ;  /* 0xffffe0002b207812 */ /* 0x000fe200078ec0ff */
[----:B------:R-:W-:Y:S01]  /*b0e0*/  UIADD3 UR4, UPT, UPT, UR4, 0xb0, URZ ;  /* 0x000000b004047890 */ /* 0x000fe2000fffe0ff */
[----:B------:R-:W-:Y:S02]  /*b0f0*/  LOP3.LUT R35, R36, 0xffffe000, RZ, 0xc0, !PT ;  /* 0xffffe00024237812 */ /* 0x000fe400078ec0ff */
[----:B------:R-:W-:Y:S01]  /*b100*/  LOP3.LUT R34, R37, 0xffffe000, RZ, 0xc0, !PT ;  /* 0xffffe00025227812 */ /* 0x000fe200078ec0ff */
[----:B------:R-:W-:Y:S01]  /*b110*/  UPRMT UR4, UR52, 0x654, UR4 ;  /* 0x0000065434047896 */ /* 0x000fe20008000004 */
[----:B------:R-:W-:Y:S02]  /*b120*/  LOP3.LUT R37, R38, 0xffffe000, RZ, 0xc0, !PT ;  /* 0xffffe00026257812 */ /* 0x000fe400078ec0ff */
[----:B------:R-:W-:Y:S01]  /*b130*/  LOP3.LUT R36, R39, 0xffffe000, RZ, 0xc0, !PT ;  /* 0xffffe00027247812 */ /* 0x000fe200078ec0ff */
[C---:B-1----:R-:W-:Y:S01]  /*b140*/  FMUL R4, R24.reuse, R4 ;  /* 0x0000000418047220 */ /* 0x042fe20000400000 */
[C---:B------:R-:W-:Y:S01]  /*b150*/  FMUL R5, R24.reuse, R5 ;  /* 0x0000000518057220 */ /* 0x040fe20000400000 */
[C---:B------:R-:W-:Y:S01]  /*b160*/  FMUL R6, R24.reuse, R6 ;  /* 0x0000000618067220 */ /* 0x040fe20000400000 */
[C---:B------:R-:W-:Y:S01]  /*b170*/  FMUL R7, R24.reuse, R7 ;  /* 0x0000000718077220 */ /* 0x040fe20000400000 */
[C---:B------:R-:W-:Y:S01]  /*b180*/  FFMA R4, R27.reuse, R0, R4 ;  /* 0x000000001b047223 */ /* 0x040fe20000000004 */
[C---:B------:R-:W-:Y:S01]  /*b190*/  FMUL R8, R24.reuse, R8 ;  /* 0x0000000818087220 */ /* 0x040fe20000400000 */
[C---:B------:R-:W-:Y:S01]  /*b1a0*/  FFMA R5, R27.reuse, R2, R5 ;  /* 0x000000021b057223 */ /* 0x040fe20000000005 */
[C---:B------:R-:W-:Y:S01]  /*b1b0*/  FMUL R9, R24.reuse, R9 ;  /* 0x0000000918097220 */ /* 0x040fe20000400000 */
[C---:B------:R-:W-:Y:S01]  /*b1c0*/  FFMA R6, R27.reuse, R3, R6 ;  /* 0x000000031b067223 */ /* 0x040fe20000000006 */
[----:B------:R-:W-:Y:S01]  /*b1d0*/  F2FP.TF32.F32.PACK_B R4, R4 ;  /* 0x00000004ff04723e */ /* 0x000fe200024050ff */
[C---:B------:R-:W-:Y:S01]  /*b1e0*/  FMUL R10, R24.reuse, R10 ;  /* 0x0000000a180a7220 */ /* 0x040fe20000400000 */
[----:B------:R-:W-:Y:S01]  /*b1f0*/  F2FP.TF32.F32.PACK_B R5, R5 ;  /* 0x00000005ff05723e */ /* 0x000fe200024050ff */
[C---:B------:R-:W-:Y:S01]  /*b200*/  FFMA R7, R27.reuse, R20, R7 ;  /* 0x000000141b077223 */ /* 0x040fe20000000007 */
[C---:B------:R-:W-:Y:S01]  /*b210*/  FMUL R11, R24.reuse, R11 ;  /* 0x0000000b180b7220 */ /* 0x040fe20000400000 */
        /* <DEDUP_REMOVED lines=8> */
[----:B------:R-:W-:Y:S01]  /*b2a0*/  F2FP.TF32.F32.PACK_B R6, R6 ;  /* 0x00000006ff06723e */ /* 0x000fe200024050ff */
[C---:B------:R-:W-:Y:S01]  /*b2b0*/  FFMA R12, R27.reuse, R31, R12 ;  /* 0x0000001f1b0c7223 */ /* 0x040fe2000000000c */
[----:B------:R-:W-:Y:S01]  /*b2c0*/  F2FP.TF32.F32.PACK_B R7, R7 ;  /* 0x00000007ff07723e */ /* 0x000fe200024050ff */
[C---:B------:R-:W-:Y:S01]  /*b2d0*/  FMUL R16, R24.reuse, R16 ;  /* 0x0000001018107220 */ /* 0x040fe20000400000 */
[C---:B------:R-:W-:Y:S01]  /*b2e0*/  FFMA R13, R27.reuse, R30, R13 ;  /* 0x0000001e1b0d7223 */ /* 0x040fe2000000000d */
[C---:B------:R-:W-:Y:S01]  /*b2f0*/  FMUL R17, R24.reuse, R17 ;  /* 0x0000001118117220 */ /* 0x040fe20000400000 */
[C---:B------:R-:W-:Y:S01]  /*b300*/  FFMA R14, R27.reuse, R33, R14 ;  /* 0x000000211b0e7223 */ /* 0x040fe2000000000e */
[C---:B------:R-:W-:Y:S01]  /*b310*/  FMUL R18, R24.reuse, R18 ;  /* 0x0000001218127220 */ /* 0x040fe20000400000 */
[C---:B------:R-:W-:Y:S01]  /*b320*/  FFMA R15, R27.reuse, R32, R15 ;  /* 0x000000201b0f7223 */ /* 0x040fe2000000000f */
[----:B------:R-:W-:Y:S01]  /*b330*/  FMUL R19, R24, R19 ;  /* 0x0000001318137220 */ /* 0x000fe20000400000 */
[----:B------:R-:W-:Y:S01]  /*b340*/  F2FP.TF32.F32.PACK_B R8, R8 ;  /* 0x00000008ff08723e */ /* 0x000fe200024050ff */
[C---:B------:R-:W-:Y:S01]  /*b350*/  FFMA R16, R27.reuse, R35, R16 ;  /* 0x000000231b107223 */ /* 0x040fe20000000010 */
[----:B------:R-:W-:Y:S01]  /*b360*/  F2FP.TF32.F32.PACK_B R9, R9 ;  /* 0x00000009ff09723e */ /* 0x000fe200024050ff */
[----:B------:R-:W-:Y:S01]  /*b370*/  SYNCS.ARRIVE.TRANS64.RED.A1T0 RZ, [UR4], RZ ;  /* 0x000000ffffff79a7 */ /* 0x000fe20008100404 */
[----:B------:R1:W-:Y:S01]  /*b380*/  STSM.16.M88.4 [R76+0x6400], R4 ;  /* 0x006400044c007844 */ /* 0x0003e20000000200 */
[----:B------:R-:W-:Y:S01]  /*b390*/  F2FP.TF32.F32.PACK_B R10, R10 ;  /* 0x0000000aff0a723e */ /* 0x000fe200024050ff */
[C---:B------:R-:W-:Y:S01]  /*b3a0*/  FFMA R17, R27.reuse, R34, R17 ;  /* 0x000000221b117223 */ /* 0x040fe20000000011 */
[----:B------:R-:W-:Y:S01]  /*b3b0*/  F2FP.TF32.F32.PACK_B R11, R11 ;  /* 0x0000000bff0b723e */ /* 0x000fe200024050ff */
[C---:B------:R-:W-:Y:S01]  /*b3c0*/  FFMA R18, R27.reuse, R37, R18 ;  /* 0x000000251b127223 */ /* 0x040fe20000000012 */
[----:B------:R-:W-:Y:S01]  /*b3d0*/  FFMA R19, R27, R36, R19 ;  /* 0x000000241b137223 */ /* 0x000fe20000000013 */
[----:B------:R-:W-:Y:S02]  /*b3e0*/  F2FP.TF32.F32.PACK_B R12, R12 ;  /* 0x0000000cff0c723e */ /* 0x000fe400024050ff */
[----:B------:R1:W-:Y:S01]  /*b3f0*/  STSM.16.M88.4 [R75+0x6400], R8 ;  /* 0x006400084b007844 */ /* 0x0003e20000000200 */
        /* <DEDUP_REMOVED lines=26> */
.L_x_165:
[----:B------:R-:W-:Y:S05]  /*b5a0*/  BSYNC.RECONVERGENT B0 ;  /* 0x0000000000007941 */ /* 0x000fea0003800200 */
.L_x_164:
[----:B------:R-:W-:Y:S01]  /*b5b0*/  BAR.SYNC.DEFER_BLOCKING 0x1, 0x80 ;  /* 0x0042000000007b1d */ /* 0x000fe20000010000 */
[----:B------:R-:W-:Y:S01]  /*b5c0*/  UISETP.NE.AND UP0, UPT, UR53, -0x8, UPT ;  /* 0xfffffff83500788c */ /* 0x000fe2000bf05270 */
[----:B------:R-:W-:Y:S08]  /*b5d0*/  IADD3 R0, PT, PT, R22, 0x1, RZ ;  /* 0x0000000116007810 */ /* 0x000ff00007ffe0ff */
[----:B------:R-:W-:Y:S05]  /*b5e0*/  BRA.U !UP0, `(.L_x_166) ;  /* 0x0000000108287547 */ /* 0x000fea000b800000 */
[----:B------:R-:W-:Y:S01]  /*b5f0*/  ISETP.NE.AND P0, PT, R74, RZ, PT ;  /* 0x000000ff4a00720c */ /* 0x000fe20003f05270 */
[----:B------:R-:W-:Y:S01]  /*b600*/  IMAD.U32 R3, RZ, RZ, UR47 ;  /* 0x0000002fff037e24 */ /* 0x000fe2000f8e00ff */
[----:B------:R-:W-:Y:S01]  /*b610*/  UIADD3 UR4, UPT, UPT, UR47, 0x1, URZ ;  /* 0x000000012f047890 */ /* 0x000fe2000fffe0ff */
[----:B------:R-:W-:Y:S03]  /*b620*/  IMAD.U32 R2, RZ, RZ, UR52 ;  /* 0x00000034ff027e24 */ /* 0x000fe6000f8e00ff */
[----:B------:R-:W-:Y:S04]  /*b630*/  UISETP.NE.AND UP0, UPT, UR4, 0x4, UPT ;  /* 0x000000040400788c */ /* 0x000fe8000bf05270 */
[----:B------:R-:W-:Y:S03]  /*b640*/  USEL UR47, UR4, URZ, UP0 ;  /* 0x000000ff042f7287 */ /* 0x000fe60008000000 */
[----:B------:R-:W-:Y:S05]  /*b650*/  @P0 LEA R3, R3, UR43, 0x3 ;  /* 0x0000002b03030c11 */ /* 0x000fea000f8e18ff */
[----:B------:R-:W-:Y:S05]  /*b660*/  @P0 VIADD R3, R3, 0x40 ;  /* 0x0000004003030836 */ /* 0x000fea0000000000 */
[----:B------:R-:W-:Y:S04]  /*b670*/  @P0 PRMT R2, R2, 0x654, R3 ;  /* 0x0000065402020816 */ /* 0x000fe80000000003 */
[----:B------:R2:W-:Y:S03]  /*b680*/  @P0 SYNCS.ARRIVE.TRANS64.RED.A1T0 RZ, [R2+URZ], RZ ;  /* 0x000000ff02ff09a7 */ /* 0x0005e600081004ff */
.L_x_166:
[----:B------:R-:W-:Y:S01]  /*b690*/  R2UR UR6, R73 ;  /* 0x00000000490672ca */ /* 0x000fe200000e0000 */
[----:B------:R-:W-:Y:S01]  /*b6a0*/  UIADD3 UR53, UPT, UPT, UR53, 0x8, URZ ;  /* 0x0000000835357890 */ /* 0x000fe2000fffe0ff */
[----:B------:R-:W-:Y:S02]  /*b6b0*/  R2UR UR5, R59 ;  /* 0x000000003b0572ca */ /* 0x000fe400000e0000 */
[----:B------:R-:W-:Y:S02]  /*b6c0*/  R2UR UR4, R60 ;  /* 0x000000003c0472ca */ /* 0x000fe400000e0000 */
[----:B------:R-:W-:Y:S02]  /*b6d0*/  R2UR UR36, R72 ;  /* 0x00000000482472ca */ /* 0x000fe400000e0000 */
[----:B------:R-:W-:Y:S02]  /*b6e0*/  ISETP.NE.AND P0, PT, R64, 0x2, PT ;  /* 0x000000024000780c */ /* 0x000fe40003f05270 */
[----:B------:R-:W-:Y:S02]  /*b6f0*/  ISETP.NE.AND P1, PT, R0, 0x4, PT ;  /* 0x000000040000780c */ /* 0x000fe40003f25270 */
[----:B--2---:R-:W-:Y:S01]  /*b700*/  SEL R2, RZ, 0x1, P0 ;  /* 0x00000001ff027807 */ /* 0x004fe20000000000 */
[----:B------:R-:W-:Y:S01]  /*b710*/  UISETP.NE.AND UP0, UPT, UR6, URZ, UPT ;  /* 0x000000ff0600728c */ /* 0x000fe2000bf05270 */
[----:B------:R-:W-:Y:S01]  /*b720*/  SEL R3, RZ, 0x1, P1 ;  /* 0x00000001ff037807 */ /* 0x000fe20000800000 */
[----:B------:R-:W-:Y:S01]  /*b730*/  UIADD3 UR28, UPT, UPT, UR37, UR5, URZ ;  /* 0x00000005251c7290 */ /* 0x000fe2000fffe0ff */
[----:B------:R-:W-:Y:S01]  /*b740*/  LOP3.LUT R65, R65, R2, RZ, 0x3c, !PT ;  /* 0x0000000241417212 */ /* 0x000fe200078e3cff */
[----:B------:R-:W-:Y:S01]  /*b750*/  UIADD3 UR24, UPT, UPT, UR38, UR4, URZ ;  /* 0x0000000426187290 */ /* 0x000fe2000fffe0ff */
[----:B------:R-:W-:Y:S02]  /*b760*/  LOP3.LUT R66, R66, R3, RZ, 0x3c, !PT ;  /* 0x0000000342427212 */ /* 0x000fe400078e3cff */
[----:B------:R-:W-:Y:S02]  /*b770*/  SEL R64, R64, RZ, P0 ;  /* 0x000000ff40407207 */ /* 0x000fe40000000000 */
[----:B------:R-:W-:Y:S01]  /*b780*/  SEL R22, R0, RZ, P1 ;  /* 0x000000ff00167207 */ /* 0x000fe20000800000 */
[----:B------:R-:W-:Y:S06]  /*b790*/  BRA.U UP0, `(.L_x_167) ;  /* 0xffffffa100d47547 */ /* 0x000fec000b83ffff */
[----:B------:R-:W-:-:S13]  /*b7a0*/  R2UR UR4, R61 ;  /* 0x000000003d0472ca */ /* 0x000fda00000e0000 */
[----:B------:R-:W-:-:S09]  /*b7b0*/  UISETP.NE.AND UP0, UPT, UR4, URZ, UPT ;  /* 0x000000ff0400728c */ /* 0x000fd2000bf05270 */
[----:B------:R-:W-:Y:S05]  /*b7c0*/  BRA.U !UP0, `(.L_x_168) ;  /* 0x0000000108487547 */ /* 0x000fea000b800000 */
[----:B------:R-:W2:Y:S02]  /*b7d0*/  LDCU.64 UR4, c[0x0][0x890] ;  /* 0x00011200ff0477ac */ /* 0x000ea40008000a00 */
[----:B--2---:R-:W-:-:S04]  /*b7e0*/  UISETP.NE.U32.AND UP0, UPT, UR4, URZ, UPT ;  /* 0x000000ff0400728c */ /* 0x004fc8000bf05070 */
[----:B------:R-:W-:-:S09]  /*b7f0*/  UISETP.NE.AND.EX UP0, UPT, UR5, URZ, UPT, UP0 ;  /* 0x000000ff0500728c */ /* 0x000fd2000bf05300 */
[----:B------:R-:W-:Y:S05]  /*b800*/  BRA.U UP0, `(.L_x_169) ;  /* 0x00000001000c7547 */ /* 0x000fea000b800000 */
[----:B------:R-:W-:-:S13]  /*b810*/  FSETP.NEU.AND P0, PT, R27, RZ, PT ;  /* 0x000000ff1b00720b */ /* 0x000fda0003f0d000 */
[----:B------:R-:W-:Y:S05]  /*b820*/  @!P0 EXIT ;  /* 0x000000000000894d */ /* 0x000fea0003800000 */
[----:B------:R-:W-:Y:S05]  /*b830*/  BRA `(.L_x_168) ;  /* 0x00000000002c7947 */ /* 0x000fea0003800000 */
.L_x_169:
[----:B------:R-:W-:Y:S01]  /*b840*/  ISETP.NE.AND P0, PT, R63, RZ, PT ;  /* 0x000000ff3f00720c */ /* 0x000fe20003f05270 */
[----:B------:R-:W-:-:S12]  /*b850*/  BSSY.RECONVERGENT B0, `(.L_x_168) ;  /* 0x0000009000007945 */ /* 0x000fd80003800200 */
[----:B------:R-:W-:Y:S05]  /*b860*/  @P0 BRA `(.L_x_170) ;  /* 0x0000000000140947 */ /* 0x000fea0003800000 */
[----:B------:R-:W2:Y:S02]  /*b870*/  LDCU.64 UR4, c[0x0][0x888] ;  /* 0x00011100ff0477ac */ /* 0x000ea40008000a00 */
[----:B--2---:R-:W-:-:S04]  /*b880*/  ISETP.NE.U32.AND P0, PT, RZ, UR4, PT ;  /* 0x00000004ff007c0c */ /* 0x004fc8000bf05070 */
[----:B------:R-:W-:-:S13]  /*b890*/  ISETP.NE.AND.EX P0, PT, RZ, UR5, PT, P0 ;  /* 0x00000005ff007c0c */ /* 0x000fda000bf05300 */
[----:B------:R-:W-:Y:S05]  /*b8a0*/  @!P0 EXIT ;  /* 0x000000000000894d */ /* 0x000fea0003800000 */
[----:B------:R-:W-:Y:S05]  /*b8b0*/  BRA `(.L_x_171) ;  /* 0x0000000000087947 */ /* 0x000fea0003800000 */
.L_x_170:
[----:B------:R-:W-:-:S13]  /*b8c0*/  FSETP.NEU.AND P0, PT, R27, RZ, PT ;  /* 0x000000ff1b00720b */ /* 0x000fda0003f0d000 */
[----:B------:R-:W-:Y:S05]  /*b8d0*/  @!P0 EXIT ;  /* 0x000000000000894d */ /* 0x000fea0003800000 */
.L_x_171:
[----:B------:R-:W-:Y:S05]  /*b8e0*/  BSYNC.RECONVERGENT B0 ;  /* 0x0000000000007941 */ /* 0x000fea0003800200 */
.L_x_168:
[----:B------:R-:W-:Y:S01]  /*b8f0*/  ULEA UR4, UR47, UR43, 0x3 ;  /* 0x0000002b2f047291 */ /* 0x000fe2000f8e18ff */
[----:B------:R-:W-:-:S04]  /*b900*/  DEPBAR.LE SB0, 0x0 ;  /* 0x000080000000791a */ /* 0x000fc80000000000 */
[----:B------:R-:W-:-:S04]  /*b910*/  UIADD3 UR4, UPT, UPT, UR4, 0x40, URZ ;  /* 0x0000004004047890 */ /* 0x000fc8000fffe0ff */
[----:B------:R-:W-:-:S09]  /*b920*/  UPRMT UR4, UR52, 0x654, UR4 ;  /* 0x0000065434047896 */ /* 0x000fd20008000004 */
[----:B------:R-:W-:Y:S01]  /*b930*/  SYNCS.ARRIVE.TRANS64.RED.A1T0 RZ, [UR4], RZ ;  /* 0x000000ffffff79a7 */ /* 0x000fe20008100404 */
[----:B------:R-:W-:Y:S05]  /*b940*/  EXIT ;  /* 0x000000000000794d */ /* 0x000fea0003800000 */
.L_x_24:
[----:B---3--:R3:W4:Y:S02]  /*b950*/  SYNCS.PHASECHK.TRANS64.TRYWAIT P0, [R3+URZ+0xe0], R2 ;  /* 0x0000e002030075a7 */ /* 0x00872400080011ff */
[----:B----4-:R-:W-:Y:S05]  /*b960*/  @!P0 NANOSLEEP.SYNCS 0x989680 ;  /* 0x009896800000895d */ /* 0x010fea0003900000 */
[----:B------:R-:W4:Y:S02]  /*b970*/  @!P0 SYNCS.PHASECHK.TRANS64 P0, [R3+URZ+0xe0], R2 ;  /* 0x0000e002030085a7 */ /* 0x000f2400080010ff */
[----:B----4-:R-:W-:Y:S05]  /*b980*/  @!P0 BRA `(.L_x_24) ;  /* 0xfffffffc00f08947 */ /* 0x010fea000383ffff */
[----:B------:R-:W-:Y:S05]  /*b990*/  BRA `(.L_x_172) ;  /* 0xffffff5c00ac7947 */ /* 0x000fea000383ffff */
.L_x_27:
[----:B--2---:R-:W-:-:S07]  /*b9a0*/  MOV R0, UR33 ;  /* 0x0000002100007c02 */ /* 0x004fce0008000f00 */
.L_x_173:
[----:B--2---:R2:W3:Y:S02]  /*b9b0*/  SYNCS.PHASECHK.TRANS64.TRYWAIT P0, [R0+URZ+0x10], R3 ;  /* 0x00001003000075a7 */ /* 0x0044e400080011ff */
[----:B---3--:R-:W-:Y:S05]  /*b9c0*/  @!P0 NANOSLEEP.SYNCS 0x989680 ;  /* 0x009896800000895d */ /* 0x008fea0003900000 */
[----:B------:R-:W3:Y:S02]  /*b9d0*/  @!P0 SYNCS.PHASECHK.TRANS64 P0, [R0+URZ+0x10], R3 ;  /* 0x00001003000085a7 */ /* 0x000ee400080010ff */
[----:B---3--:R-:W-:Y:S05]  /*b9e0*/  @!P0 BRA `(.L_x_173) ;  /* 0xfffffffc00f08947 */ /* 0x008fea000383ffff */
[----:B------:R-:W-:Y:S05]  /*b9f0*/  BRA `(.L_x_26) ;  /* 0xffffff5c00f47947 */ /* 0x000fea000383ffff */
.L_x_34:
[----:B-1----:R-:W-:-:S07]  /*ba00*/  MOV R0, UR33 ;  /* 0x0000002100007c02 */ /* 0x002fce0008000f00 */
.L_x_174:
[----:B-1----:R1:W2:Y:S02]  /*ba10*/  SYNCS.PHASECHK.TRANS64.TRYWAIT P0, [R0+URZ+0x10], R3 ;  /* 0x00001003000075a7 */ /* 0x0022a400080011ff */
[----:B--2---:R-:W-:Y:S05]  /*ba20*/  @!P0 NANOSLEEP.SYNCS 0x989680 ;  /* 0x009896800000895d */ /* 0x004fea0003900000 */
[----:B------:R-:W2:Y:S02]  /*ba30*/  @!P0 SYNCS.PHASECHK.TRANS64 P0, [R0+URZ+0x10], R3 ;  /* 0x00001003000085a7 */ /* 0x000ea400080010ff */
[----:B--2---:R-:W-:Y:S05]  /*ba40*/  @!P0 BRA `(.L_x_174) ;  /* 0xfffffffc00f08947 */ /* 0x004fea000383ffff */
[----:B------:R-:W-:Y:S05]  /*ba50*/  BRA `(.L_x_33) ;  /* 0xffffff6000e87947 */ /* 0x000fea000383ffff */
.L_x_39:
[----:B-1----:R1:W2:Y:S02]  /*ba60*/  SYNCS.PHASECHK.TRANS64.TRYWAIT P0, [R3+URZ+0x70], R0 ;  /* 0x00007000030075a7 */ /* 0x0022a400080011ff */
[----:B--2---:R-:W-:Y:S05]  /*ba70*/  @!P0 NANOSLEEP.SYNCS 0x989680 ;  /* 0x009896800000895d */ /* 0x004fea0003900000 */
[----:B------:R-:W2:Y:S02]  /*ba80*/  @!P0 SYNCS.PHASECHK.TRANS64 P0, [R3+URZ+0x70], R0 ;  /* 0x00007000030085a7 */ /* 0x000ea400080010ff */
[----:B--2---:R-:W-:Y:S05]  /*ba90*/  @!P0 BRA `(.L_x_39) ;  /* 0xfffffffc00f08947 */ /* 0x004fea000383ffff */
[----:B------:R-:W-:Y:S05]  /*baa0*/  BRA `(.L_x_175) ;  /* 0xffffff6400bc7947 */ /* 0x000fea000383ffff */
.L_x_43:
[----:B-1----:R-:W-:-:S07]  /*bab0*/  MOV R0, UR4 ;  /* 0x0000000400007c02 */ /* 0x002fce0008000f00 */
.L_x_176:
[----:B-1----:R1:W2:Y:S02]  /*bac0*/  SYNCS.PHASECHK.TRANS64.TRYWAIT P0, [R0+URZ], R3 ;  /* 0x00000003000075a7 */ /* 0x0022a400080011ff */
[----:B--2---:R-:W-:Y:S05]  /*bad0*/  @!P0 NANOSLEEP.SYNCS 0x989680 ;  /* 0x009896800000895d */ /* 0x004fea0003900000 */
[----:B------:R-:W2:Y:S02]  /*bae0*/  @!P0 SYNCS.PHASECHK.TRANS64 P0, [R0+URZ], R3 ;  /* 0x00000003000085a7 */ /* 0x000ea400080010ff */
[----:B--2---:R-:W-:Y:S05]  /*baf0*/  @!P0 BRA `(.L_x_176) ;  /* 0xfffffffc00f08947 */ /* 0x004fea000383ffff */
[----:B------:R-:W-:Y:S05]  /*bb00*/  BRA `(.L_x_177) ;  /* 0xffffff6c00687947 */ /* 0x000fea000383ffff */
.L_x_46:
[----:B--2---:R2:W3:Y:S02]  /*bb10*/  SYNCS.PHASECHK.TRANS64.TRYWAIT P0, [R2+URZ+0xd0], R5 ;  /* 0x0000d005020075a7 */ /* 0x0044e400080011ff */
[----:B---3--:R-:W-:Y:S05]  /*bb20*/  @!P0 NANOSLEEP.SYNCS 0x989680 ;  /* 0x009896800000895d */ /* 0x008fea0003900000 */
[----:B------:R-:W3:Y:S02]  /*bb30*/  @!P0 SYNCS.PHASECHK.TRANS64 P0, [R2+URZ+0xd0], R5 ;  /* 0x0000d005020085a7 */ /* 0x000ee400080010ff */
[----:B---3--:R-:W-:Y:S05]  /*bb40*/  @!P0 BRA `(.L_x_46) ;  /* 0xfffffffc00f08947 */ /* 0x008fea000383ffff */
[----:B------:R-:W-:Y:S05]  /*bb50*/  BRA `(.L_x_178) ;  /* 0xffffff6c00c47947 */ /* 0x000fea000383ffff */
.L_x_47:
[----:B------:R-:W-:-:S07]  /*bb60*/  MOV R2, UR4 ;  /* 0x0000000400027c02 */ /* 0x000fce0008000f00 */
.L_x_179:
[----:B--2---:R2:W3:Y:S02]  /*bb70*/  SYNCS.PHASECHK.TRANS64.TRYWAIT P0, [R2+URZ+0x80], R5 ;  /* 0x00008005020075a7 */ /* 0x0044e400080011ff */
[----:B---3--:R-:W-:Y:S05]  /*bb80*/  @!P0 NANOSLEEP.SYNCS 0x989680 ;  /* 0x009896800000895d */ /* 0x008fea0003900000 */
[----:B------:R-:W3:Y:S02]  /*bb90*/  @!P0 SYNCS.PHASECHK.TRANS64 P0, [R2+URZ+0x80], R5 ;  /* 0x00008005020085a7 */ /* 0x000ee400080010ff */
[----:B---3--:R-:W-:Y:S05]  /*bba0*/  @!P0 BRA `(.L_x_179) ;  /* 0xfffffffc00f08947 */ /* 0x008fea000383ffff */
[----:B------:R-:W-:Y:S05]  /*bbb0*/  BRA `(.L_x_180) ;  /* 0xffffff6c00d47947 */ /* 0x000fea000383ffff */
.L_x_48:
[----:B--2---:R2:W3:Y:S02]  /*bbc0*/  SYNCS.PHASECHK.TRANS64.TRYWAIT P1, [R2+URZ+0x70], R5 ;  /* 0x00007005020075a7 */ /* 0x0044e400080211ff */
[----:B---3--:R-:W-:Y:S05]  /*bbd0*/  @!P1 NANOSLEEP.SYNCS 0x989680 ;  /* 0x009896800000995d */ /* 0x008fea0003900000 */
[----:B------:R-:W3:Y:S02]  /*bbe0*/  @!P1 SYNCS.PHASECHK.TRANS64 P1, [R2+URZ+0x70], R5 ;  /* 0x00007005020095a7 */ /* 0x000ee400080210ff */
[----:B---3--:R-:W-:Y:S05]  /*bbf0*/  @!P1 BRA `(.L_x_48) ;  /* 0xfffffffc00f09947 */ /* 0x008fea000383ffff */
[----:B------:R-:W-:Y:S05]  /*bc00*/  BRA `(.L_x_181) ;  /* 0xffffff7000047947 */ /* 0x000fea000383ffff */
.L_x_51:
[----:B------:R-:W-:-:S07]  /*bc10*/  MOV R0, UR4 ;  /* 0x0000000400007c02 */ /* 0x000fce0008000f00 */
.L_x_182:
[----:B--2---:R2:W3:Y:S02]  /*bc20*/  SYNCS.PHASECHK.TRANS64.TRYWAIT P0, [R0+URZ+0x80], R3 ;  /* 0x00008003000075a7 */ /* 0x0044e400080011ff */
[----:B---3--:R-:W-:Y:S05]  /*bc30*/  @!P0 NANOSLEEP.SYNCS 0x989680 ;  /* 0x009896800000895d */ /* 0x008fea0003900000 */
[----:B------:R-:W3:Y:S02]  /*bc40*/  @!P0 SYNCS.PHASECHK.TRANS64 P0, [R0+URZ+0x80], R3 ;  /* 0x00008003000085a7 */ /* 0x000ee400080010ff */
[----:B---3--:R-:W-:Y:S05]  /*bc50*/  @!P0 BRA `(.L_x_182) ;  /* 0xfffffffc00f08947 */ /* 0x008fea000383ffff */
[----:B------:R-:W-:Y:S05]  /*bc60*/  BRA `(.L_x_50) ;  /* 0xffffff7000587947 */ /* 0x000fea000383ffff */
.L_x_58:
[----:B-1----:R1:W2:Y:S02]  /*bc70*/  SYNCS.PHASECHK.TRANS64.TRYWAIT P1, [R0+URZ+0x70], R5 ;  /* 0x00007005000075a7 */ /* 0x0022a400080211ff */
[----:B--2---:R-:W-:Y:S05]  /*bc80*/  @!P1 NANOSLEEP.SYNCS 0x989680 ;  /* 0x009896800000995d */ /* 0x004fea0003900000 */
[----:B------:R-:W2:Y:S02]  /*bc90*/  @!P1 SYNCS.PHASECHK.TRANS64 P1, [R0+URZ+0x70], R5 ;  /* 0x00007005000095a7 */ /* 0x000ea400080210ff */
[----:B--2---:R-:W-:Y:S05]  /*bca0*/  @!P1 BRA `(.L_x_58) ;  /* 0xfffffffc00f09947 */ /* 0x004fea000383ffff */
[----:B------:R-:W-:Y:S05]  /*bcb0*/  BRA `(.L_x_183) ;  /* 0xffffff7400ec7947 */ /* 0x000fea000383ffff */
.L_x_59:
[----:B------:R-:W-:-:S07]  /*bcc0*/  MOV R3, UR46 ;  /* 0x0000002e00037c02 */ /* 0x000fce0008000f00 */
.L_x_184:
[----:B-1----:R1:W2:Y:S02]  /*bcd0*/  SYNCS.PHASECHK.TRANS64.TRYWAIT P0, [R3+URZ+0xb0], R0 ;  /* 0x0000b000030075a7 */ /* 0x0022a400080011ff */
[----:B--2---:R-:W-:Y:S05]  /*bce0*/  @!P0 NANOSLEEP.SYNCS 0x989680 ;  /* 0x009896800000895d */ /* 0x004fea0003900000 */
[----:B------:R-:W2:Y:S02]  /*bcf0*/  @!P0 SYNCS.PHASECHK.TRANS64 P0, [R3+URZ+0xb0], R0 ;  /* 0x0000b000030085a7 */ /* 0x000ea400080010ff */
[----:B--2---:R-:W-:Y:S05]  /*bd00*/  @!P0 BRA `(.L_x_184) ;  /* 0xfffffffc00f08947 */ /* 0x004fea000383ffff */
[----:B------:R-:W-:Y:S05]  /*bd10*/  BRA `(.L_x_185) ;  /* 0xffffff78003c7947 */ /* 0x000fea000383ffff */
.L_x_62:
[----:B------:R-:W-:Y:S07]  /*bd20*/  MOV R0, UR7 ;  /* 0x0000000700007c02 */ /* 0x000fee0008000f00 */
.L_x_186:
[----:B-1----:R1:W2:Y:S02]  /*bd30*/  SYNCS.PHASECHK.TRANS64.TRYWAIT P0, [R0+URZ], R3 ;  /* 0x00000003000075a7 */ /* 0x0022a400080011ff */
[----:B--2---:R-:W-:Y:S05]  /*bd40*/  @!P0 NANOSLEEP.SYNCS 0x989680 ;  /* 0x009896800000895d */ /* 0x004fea0003900000 */
[----:B------:R-:W2:Y:S02]  /*bd50*/  @!P0 SYNCS.PHASECHK.TRANS64 P0, [R0+URZ], R3 ;  /* 0x00000003000085a7 */ /* 0x000ea400080010ff */
[----:B--2---:R-:W-:Y:S05]  /*bd60*/  @!P0 BRA `(.L_x_186) ;  /* 0xfffffffc00f08947 */ /* 0x004fea000383ffff */
[----:B------:R-:W-:Y:S05]  /*bd70*/  BRA `(.L_x_61) ;  /* 0xffffff7800587947 */ /* 0x000fea000383ffff */
.L_x_65:
[----:B------:R-:W-:-:S07]  /*bd80*/  MOV R0, UR4 ;  /* 0x0000000400007c02 */ /* 0x000fce0008000f00 */
.L_x_187:
[----:B--2---:R2:W4:Y:S02]  /*bd90*/  SYNCS.PHASECHK.TRANS64.TRYWAIT P0, [R0+URZ], R3 ;  /* 0x00000003000075a7 */ /* 0x00452400080011ff */
[----:B----4-:R-:W-:Y:S05]  /*bda0*/  @!P0 NANOSLEEP.SYNCS 0x989680 ;  /* 0x009896800000895d */ /* 0x010fea0003900000 */
[----:B------:R-:W4:Y:S02]  /*bdb0*/  @!P0 SYNCS.PHASECHK.TRANS64 P0, [R0+URZ], R3 ;  /* 0x00000003000085a7 */ /* 0x000f2400080010ff */
[----:B----4-:R-:W-:Y:S05]  /*bdc0*/  @!P0 BRA `(.L_x_187) ;  /* 0xfffffffc00f08947 */ /* 0x010fea000383ffff */
[----:B------:R-:W-:Y:S05]  /*bdd0*/  BRA `(.L_x_188) ;  /* 0xffffff7c00847947 */ /* 0x000fea000383ffff */
.L_x_66:
[----:B------:R-:W-:-:S07]  /*bde0*/  MOV R0, UR5 ;  /* 0x0000000500007c02 */ /* 0x000fce0008000f00 */
.L_x_189:
[----:B-1----:R1:W2:Y:S02]  /*bdf0*/  SYNCS.PHASECHK.TRANS64.TRYWAIT P0, [R0+URZ], R3 ;  /* 0x00000003000075a7 */ /* 0x0022a400080011ff */
[----:B--2---:R-:W-:Y:S05]  /*be00*/  @!P0 NANOSLEEP.SYNCS 0x989680 ;  /* 0x009896800000895d */ /* 0x004fea0003900000 */
[----:B------:R-:W2:Y:S02]  /*be10*/  @!P0 SYNCS.PHASECHK.TRANS64 P0, [R0+URZ], R3 ;  /* 0x00000003000085a7 */ /* 0x000ea400080010ff */
[----:B--2---:R-:W-:Y:S05]  /*be20*/  @!P0 BRA `(.L_x_189) ;  /* 0xfffffffc00f08947 */ /* 0x004fea000383ffff */
[----:B------:R-:W-:Y:S05]  /*be30*/  BRA `(.L_x_190) ;  /* 0xffffff7c00907947 */ /* 0x000fea000383ffff */
.L_x_67:
[----:B------:R-:W-:-:S07]  /*be40*/  MOV R0, UR5 ;  /* 0x0000000500007c02 */ /* 0x000fce0008000f00 */
.L_x_191:
[----:B-1----:R1:W2:Y:S02]  /*be50*/  SYNCS.PHASECHK.TRANS64.TRYWAIT P0, [R0+URZ], R3 ;  /* 0x00000003000075a7 */ /* 0x0022a400080011ff */
[----:B--2---:R-:W-:Y:S05]  /*be60*/  @!P0 NANOSLEEP.SYNCS 0x989680 ;  /* 0x009896800000895d */ /* 0x004fea0003900000 */
[----:B------:R-:W2:Y:S02]  /*be70*/  @!P0 SYNCS.PHASECHK.TRANS64 P0, [R0+URZ], R3 ;  /* 0x00000003000085a7 */ /* 0x000ea400080010ff */
[----:B--2---:R-:W-:Y:S05]  /*be80*/  @!P0 BRA `(.L_x_191) ;  /* 0xfffffffc00f08947 */ /* 0x004fea000383ffff */
[----:B------:R-:W-:Y:S05]  /*be90*/  BRA `(.L_x_192) ;  /* 0xffffff7c009c7947 */ /* 0x000fea000383ffff */
.L_x_68:
[----:B------:R-:W-:-:S07]  /*bea0*/  MOV R0, UR4 ;  /* 0x0000000400007c02 */ /* 0x000fce0008000f00 */
.L_x_193:
[----:B-1----:R1:W2:Y:S02]  /*beb0*/  SYNCS.PHASECHK.TRANS64.TRYWAIT P0, [R0+URZ], R3 ;  /* 0x00000003000075a7 */ /* 0x0022a400080011ff */
[----:B--2---:R-:W-:Y:S05]  /*bec0*/  @!P0 NANOSLEEP.SYNCS 0x989680 ;  /* 0x009896800000895d */ /* 0x004fea0003900000 */
[----:B------:R-:W2:Y:S02]  /*bed0*/  @!P0 SYNCS.PHASECHK.TRANS64 P0, [R0+URZ], R3 ;  /* 0x00000003000085a7 */ /* 0x000ea400080010ff */
[----:B--2---:R-:W-:Y:S05]  /*bee0*/  @!P0 BRA `(.L_x_193) ;  /* 0xfffffffc00f08947 */ /* 0x004fea000383ffff */
[----:B------:R-:W-:Y:S05]  /*bef0*/  BRA `(.L_x_194) ;  /* 0xffffff7c00a87947 */ /* 0x000fea000383ffff */
.L_x_73:
[----:B--2---:R2:W3:Y:S02]  /*bf00*/  SYNCS.PHASECHK.TRANS64.TRYWAIT P0, [R8+URZ+0x70], R5 ;  /* 0x00007005080075a7 */ /* 0x0044e400080011ff */
[----:B---3--:R-:W-:Y:S05]  /*bf10*/  @!P0 NANOSLEEP.SYNCS 0x989680 ;  /* 0x009896800000895d */ /* 0x008fea0003900000 */
[----:B------:R-:W3:Y:S02]  /*bf20*/  @!P0 SYNCS.PHASECHK.TRANS64 P0, [R8+URZ+0x70], R5 ;  /* 0x00007005080085a7 */ /* 0x000ee400080010ff */
[----:B---3--:R-:W-:Y:S05]  /*bf30*/  @!P0 BRA `(.L_x_73) ;  /* 0xfffffffc00f08947 */ /* 0x008fea000383ffff */
[----:B------:R-:W-:Y:S05]  /*bf40*/  BRA `(.L_x_195) ;  /* 0xffffff8000d47947 */ /* 0x000fea000383ffff */
.L_x_76:
[----:B------:R-:W-:Y:S07]  /*bf50*/  MOV R0, UR21 ;  /* 0x0000001500007c02 */ /* 0x000fee0008000f00 */
.L_x_196:
[----:B--2---:R2:W3:Y:S02]  /*bf60*/  SYNCS.PHASECHK.TRANS64.TRYWAIT P1, [R0+URZ+0x68], R7 ;  /* 0x00006807000075a7 */ /* 0x0044e400080211ff */
[----:B---3--:R-:W-:Y:S05]  /*bf70*/  @!P1 NANOSLEEP.SYNCS 0x989680 ;  /* 0x009896800000995d */ /* 0x008fea0003900000 */
[----:B------:R-:W3:Y:S02]  /*bf80*/  @!P1 SYNCS.PHASECHK.TRANS64 P1, [R0+URZ+0x68], R7 ;  /* 0x00006807000095a7 */ /* 0x000ee400080210ff */
[----:B---3--:R-:W-:Y:S05]  /*bf90*/  @!P1 BRA `(.L_x_196) ;  /* 0xfffffffc00f09947 */ /* 0x008fea000383ffff */
[----:B------:R-:W-:Y:S05]  /*bfa0*/  BRA `(.L_x_75) ;  /* 0xffffff8800547947 */ /* 0x000fea000383ffff */
.L_x_79:
[----:B--2---:R-:W-:Y:S07]  /*bfb0*/  MOV R0, UR21 ;  /* 0x0000001500007c02 */ /* 0x004fee0008000f00 */
.L_x_197:
[----:B--2---:R2:W3:Y:S02]  /*bfc0*/  SYNCS.PHASECHK.TRANS64.TRYWAIT P0, [R0+URZ+0x40], R5 ;  /* 0x00004005000075a7 */ /* 0x0044e400080011ff */
[----:B---3--:R-:W-:Y:S05]  /*bfd0*/  @!P0 NANOSLEEP.SYNCS 0x989680 ;  /* 0x009896800000895d */ /* 0x008fea0003900000 */
[----:B------:R-:W3:Y:S02]  /*bfe0*/  @!P0 SYNCS.PHASECHK.TRANS64 P0, [R0+URZ+0x40], R5 ;  /* 0x00004005000085a7 */ /* 0x000ee400080010ff */
[----:B---3--:R-:W-:Y:S05]  /*bff0*/  @!P0 BRA `(.L_x_197) ;  /* 0xfffffffc00f08947 */ /* 0x008fea000383ffff */
[----:B------:R-:W-:Y:S05]  /*c000*/  BRA `(.L_x_198) ;  /* 0xffffff8800ac7947 */ /* 0x000fea000383ffff */
.L_x_80:
[----:B------:R-:W-:Y:S07]  /*c010*/  MOV R0, UR21 ;  /* 0x0000001500007c02 */ /* 0x000fee0008000f00 */
.L_x_199:
[----:B--2---:R2:W3:Y:S02]  /*c020*/  SYNCS.PHASECHK.TRANS64.TRYWAIT P0, [R0+URZ+0x48], R5 ;  /* 0x00004805000075a7 */ /* 0x0044e400080011ff */
[----:B---3--:R-:W-:Y:S05]  /*c030*/  @!P0 NANOSLEEP.SYNCS 0x989680 ;  /* 0x009896800000895d */ /* 0x008fea0003900000 */
[----:B------:R-:W3:Y:S02]  /*c040*/  @!P0 SYNCS.PHASECHK.TRANS64 P0, [R0+URZ+0x48], R5 ;  /* 0x00004805000085a7 */ /* 0x000ee400080010ff */
[----:B---3--:R-:W-:Y:S05]  /*c050*/  @!P0 BRA `(.L_x_199) ;  /* 0xfffffffc00f08947 */ /* 0x008fea000383ffff */
[----:B------:R-:W-:Y:S05]  /*c060*/  BRA `(.L_x_200) ;  /* 0xffffff8800ec7947 */ /* 0x000fea000383ffff */
.L_x_81:
[----:B------:R-:W-:Y:S07]  /*c070*/  MOV R0, UR21 ;  /* 0x0000001500007c02 */ /* 0x000fee0008000f00 */
.L_x_201:
[----:B--2---:R2:W3:Y:S02]  /*c080*/  SYNCS.PHASECHK.TRANS64.TRYWAIT P0, [R0+URZ+0x50], R5 ;  /* 0x00005005000075a7 */ /* 0x0044e400080011ff */
[----:B---3--:R-:W-:Y:S05]  /*c090*/  @!P0 NANOSLEEP.SYNCS 0x989680 ;  /* 0x009896800000895d */ /* 0x008fea0003900000 */
[----:B------:R-:W3:Y:S02]  /*c0a0*/  @!P0 SYNCS.PHASECHK.TRANS64 P0, [R0+URZ+0x50], R5 ;  /* 0x00005005000085a7 */ /* 0x000ee400080010ff */
[----:B---3--:R-:W-:Y:S05]  /*c0b0*/  @!P0 BRA `(.L_x_201) ;  /* 0xfffffffc00f08947 */ /* 0x008fea000383ffff */
[----:B------:R-:W-:Y:S05]  /*c0c0*/  BRA `(.L_x_202) ;  /* 0xffffff8c00307947 */ /* 0x000fea000383ffff */
.L_x_82:
[----:B------:R-:W-:Y:S07]  /*c0d0*/  MOV R0, UR21 ;  /* 0x0000001500007c02 */ /* 0x000fee0008000f00 */
.L_x_203:
[----:B--2---:R2:W3:Y:S02]  /*c0e0*/  SYNCS.PHASECHK.TRANS64.TRYWAIT P0, [R0+URZ+0x58], R5 ;  /* 0x00005805000075a7 */ /* 0x0044e400080011ff */
[----:B---3--:R-:W-:Y:S05]  /*c0f0*/  @!P0 NANOSLEEP.SYNCS 0x989680 ;  /* 0x009896800000895d */ /* 0x008fea0003900000 */
[----:B------:R-:W3:Y:S02]  /*c100*/  @!P0 SYNCS.PHASECHK.TRANS64 P0, [R0+URZ+0x58], R5 ;  /* 0x00005805000085a7 */ /* 0x000ee400080010ff */
[----:B---3--:R-:W-:Y:S05]  /*c110*/  @!P0 BRA `(.L_x_203) ;  /* 0xfffffffc00f08947 */ /* 0x008fea000383ffff */
[----:B------:R-:W-:Y:S05]  /*c120*/  BRA `(.L_x_204) ;  /* 0xffffff8c00787947 */ /* 0x000fea000383ffff */
.L_x_83:
[----:B------:R-:W-:Y:S07]  /*c130*/  MOV R7, UR21 ;  /* 0x0000001500077c02 */ /* 0x000fee0008000f00 */
.L_x_205:
[----:B--2---:R2:W3:Y:S02]  /*c140*/  SYNCS.PHASECHK.TRANS64.TRYWAIT P0, [R7+URZ+0x40], R4 ;  /* 0x00004004070075a7 */ /* 0x0044e400080011ff */
[----:B---3--:R-:W-:Y:S05]  /*c150*/  @!P0 NANOSLEEP.SYNCS 0x989680 ;  /* 0x009896800000895d */ /* 0x008fea0003900000 */
[----:B------:R-:W3:Y:S02]  /*c160*/  @!P0 SYNCS.PHASECHK.TRANS64 P0, [R7+URZ+0x40], R4 ;  /* 0x00004004070085a7 */ /* 0x000ee400080010ff */
[----:B---3--:R-:W-:Y:S05]  /*c170*/  @!P0 BRA `(.L_x_205) ;  /* 0xfffffffc00f08947 */ /* 0x008fea000383ffff */
[----:B------:R-:W-:Y:S05]  /*c180*/  BRA `(.L_x_206) ;  /* 0xffffff8c00c47947 */ /* 0x000fea000383ffff */
.L_x_84:
[----:B------:R-:W-:Y:S07]  /*c190*/  MOV R7, UR21 ;  /* 0x0000001500077c02 */ /* 0x000fee0008000f00 */
.L_x_207:
[----:B--2---:R2:W3:Y:S02]  /*c1a0*/  SYNCS.PHASECHK.TRANS64.TRYWAIT P0, [R7+URZ+0x48], R4 ;  /* 0x00004804070075a7 */ /* 0x0044e400080011ff */
[----:B---3--:R-:W-:Y:S05]  /*c1b0*/  @!P0 NANOSLEEP.SYNCS 0x989680 ;  /* 0x009896800000895d */ /* 0x008fea0003900000 */
[----:B------:R-:W3:Y:S02]  /*c1c0*/  @!P0 SYNCS.PHASECHK.TRANS64 P0, [R7+URZ+0x48], R4 ;  /* 0x00004804070085a7 */ /* 0x000ee400080010ff */
[----:B---3--:R-:W-:Y:S05]  /*c1d0*/  @!P0 BRA `(.L_x_207) ;  /* 0xfffffffc00f08947 */ /* 0x008fea000383ffff */
[----:B------:R-:W-:Y:S05]  /*c1e0*/  BRA `(.L_x_208) ;  /* 0xffffff90000c7947 */ /* 0x000fea000383ffff */
.L_x_85:
[----:B------:R-:W-:Y:S07]  /*c1f0*/  MOV R7, UR21 ;  /* 0x0000001500077c02 */ /* 0x000fee0008000f00 */
.L_x_209:
[----:B--2---:R2:W3:Y:S02]  /*c200*/  SYNCS.PHASECHK.TRANS64.TRYWAIT P0, [R7+URZ+0x50], R4 ;  /* 0x00005004070075a7 */ /* 0x0044e400080011ff */
[----:B---3--:R-:W-:Y:S05]  /*c210*/  @!P0 NANOSLEEP.SYNCS 0x989680 ;  /* 0x009896800000895d */ /* 0x008fea0003900000 */
[----:B------:R-:W3:Y:S02]  /*c220*/  @!P0 SYNCS.PHASECHK.TRANS64 P0, [R7+URZ+0x50], R4 ;  /* 0x00005004070085a7 */ /* 0x000ee400080010ff */
[----:B---3--:R-:W-:Y:S05]  /*c230*/  @!P0 BRA `(.L_x_209) ;  /* 0xfffffffc00f08947 */ /* 0x008fea000383ffff */
[----:B------:R-:W-:Y:S05]  /*c240*/  BRA `(.L_x_210) ;  /* 0xffffff9000547947 */ /* 0x000fea000383ffff */
.L_x_86:
[----:B------:R-:W-:Y:S07]  /*c250*/  MOV R7, UR21 ;  /* 0x0000001500077c02 */ /* 0x000fee0008000f00 */
.L_x_211:
[----:B--2---:R2:W3:Y:S02]  /*c260*/  SYNCS.PHASECHK.TRANS64.TRYWAIT P0, [R7+URZ+0x58], R4 ;  /* 0x00005804070075a7 */ /* 0x0044e400080011ff */
[----:B---3--:R-:W-:Y:S05]  /*c270*/  @!P0 NANOSLEEP.SYNCS 0x989680 ;  /* 0x009896800000895d */ /* 0x008fea0003900000 */
[----:B------:R-:W3:Y:S02]  /*c280*/  @!P0 SYNCS.PHASECHK.TRANS64 P0, [R7+URZ+0x58], R4 ;  /* 0x00005804070085a7 */ /* 0x000ee400080010ff */
[----:B---3--:R-:W-:Y:S05]  /*c290*/  @!P0 BRA `(.L_x_211) ;  /* 0xfffffffc00f08947 */ /* 0x008fea000383ffff */
[----:B------:R-:W-:Y:S05]  /*c2a0*/  BRA `(.L_x_212) ;  /* 0xffffff9000a07947 */ /* 0x000fea000383ffff */
.L_x_88:
[----:B------:R-:W-:-:S07]  /*c2b0*/  MOV R0, UR21 ;  /* 0x0000001500007c02 */ /* 0x000fce0008000f00 */
.L_x_213:
[----:B---3--:R3:W4:Y:S02]  /*c2c0*/  SYNCS.PHASECHK.TRANS64.TRYWAIT P0, [R0+URZ+0x40], R5 ;  /* 0x00004005000075a7 */ /* 0x00872400080011ff */
[----:B----4-:R-:W-:Y:S05]  /*c2d0*/  @!P0 NANOSLEEP.SYNCS 0x989680 ;  /* 0x009896800000895d */ /* 0x010fea0003900000 */
[----:B------:R-:W4:Y:S02]  /*c2e0*/  @!P0 SYNCS.PHASECHK.TRANS64 P0, [R0+URZ+0x40], R5 ;  /* 0x00004005000085a7 */ /* 0x000f2400080010ff */
[----:B----4-:R-:W-:Y:S05]  /*c2f0*/  @!P0 BRA `(.L_x_213) ;  /* 0xfffffffc00f08947 */ /* 0x010fea000383ffff */
[----:B------:R-:W-:Y:S05]  /*c300*/  BRA `(.L_x_214) ;  /* 0xffffff9400107947 */ /* 0x000fea000383ffff */
.L_x_89:
[----:B---3--:R-:W-:-:S07]  /*c310*/  MOV R0, UR21 ;  /* 0x0000001500007c02 */ /* 0x008fce0008000f00 */
.L_x_215:
[----:B---3--:R3:W4:Y:S02]  /*c320*/  SYNCS.PHASECHK.TRANS64.TRYWAIT P0, [R0+URZ+0x48], R5 ;  /* 0x00004805000075a7 */ /* 0x00872400080011ff */
[----:B----4-:R-:W-:Y:S05]  /*c330*/  @!P0 NANOSLEEP.SYNCS 0x989680 ;  /* 0x009896800000895d */ /* 0x010fea0003900000 */
[----:B------:R-:W4:Y:S02]  /*c340*/  @!P0 SYNCS.PHASECHK.TRANS64 P0, [R0+URZ+0x48], R5 ;  /* 0x00004805000085a7 */ /* 0x000f2400080010ff */
[----:B----4-:R-:W-:Y:S05]  /*c350*/  @!P0 BRA `(.L_x_215) ;  /* 0xfffffffc00f08947 */ /* 0x010fea000383ffff */
[----:B------:R-:W-:Y:S05]  /*c360*/  BRA `(.L_x_216) ;  /* 0xffffff9400007947 */ /* 0x000fea000383ffff */
.L_x_90:
[----:B------:R-:W-:-:S07]  /*c370*/  MOV R2, UR21 ;  /* 0x0000001500027c02 */ /* 0x000fce0008000f00 */
.L_x_217:
[----:B---3--:R3:W4:Y:S02]  /*c380*/  SYNCS.PHASECHK.TRANS64.TRYWAIT P0, [R2+URZ+0x50], R5 ;  /* 0x00005005020075a7 */ /* 0x00872400080011ff */
[----:B----4-:R-:W-:Y:S05]  /*c390*/  @!P0 NANOSLEEP.SYNCS 0x989680 ;  /* 0x009896800000895d */ /* 0x010fea0003900000 */
[----:B------:R-:W4:Y:S02]  /*c3a0*/  @!P0 SYNCS.PHASECHK.TRANS64 P0, [R2+URZ+0x50], R5 ;  /* 0x00005005020085a7 */ /* 0x000f2400080010ff */
[----:B----4-:R-:W-:Y:S05]  /*c3b0*/  @!P0 BRA `(.L_x_217) ;  /* 0xfffffffc00f08947 */ /* 0x010fea000383ffff */
[----:B------:R-:W-:Y:S05]  /*c3c0*/  BRA `(.L_x_218) ;  /* 0xffffff9000f47947 */ /* 0x000fea000383ffff */
.L_x_92:
[----:B-1----:R1:W2:Y:S02]  /*c3d0*/  SYNCS.PHASECHK.TRANS64.TRYWAIT P0, [R0+URZ+0x70], R3 ;  /* 0x00007003000075a7 */ /* 0x0022a400080011ff */
[----:B--2---:R-:W-:Y:S05]  /*c3e0*/  @!P0 NANOSLEEP.SYNCS 0x989680 ;  /* 0x009896800000895d */ /* 0x004fea0003900000 */
[----:B------:R-:W2:Y:S02]  /*c3f0*/  @!P0 SYNCS.PHASECHK.TRANS64 P0, [R0+URZ+0x70], R3 ;  /* 0x00007003000085a7 */ /* 0x000ea400080010ff */
[----:B--2---:R-:W-:Y:S05]  /*c400*/  @!P0 BRA `(.L_x_92) ;  /* 0xfffffffc00f08947 */ /* 0x004fea000383ffff */
[----:B------:R-:W-:Y:S05]  /*c410*/  BRA `(.L_x_219) ;  /* 0xffffff9400c87947 */ /* 0x000fea000383ffff */
.L_x_103:
[----:B-1----:R-:W-:Y:S04]  /*c420*/  MOV R0, UR43 ;  /* 0x0000002b00007c02 */ /* 0x002fe80008000f00 */
[----:B------:R1:W3:Y:S03]  /*c430*/  SYNCS.PHASECHK.TRANS64.TRYWAIT P1, [R0+URZ+0x20], R3 ;  /* 0x00002003000075a7 */ /* 0x0002e600080211ff */
[----:B---3--:R-:W-:Y:S05]  /*c440*/  @!P1 NANOSLEEP.SYNCS 0x989680 ;  /* 0x009896800000995d */ /* 0x008fea0003900000 */
[----:B------:R-:W3:Y:S02]  /*c450*/  @!P1 SYNCS.PHASECHK.TRANS64 P1, [R0+URZ+0x20], R3 ;  /* 0x00002003000095a7 */ /* 0x000ee400080210ff */
[----:B---3--:R-:W-:Y:S05]  /*c460*/  @!P1 BRA `(.L_x_103) ;  /* 0xfffffffc00ec9947 */ /* 0x008fea000383ffff */
[----:B------:R-:W-:Y:S05]  /*c470*/  BRA `(.L_x_102) ;  /* 0xffffffa4006c7947 */ /* 0x000fea000383ffff */
.L_x_105:
[----:B-1----:R1:W4:Y:S02]  /*c480*/  SYNCS.PHASECHK.TRANS64.TRYWAIT P0, [R77+URZ+0x90], R2 ;  /* 0x000090024d0075a7 */ /* 0x00232400080011ff */
[----:B----4-:R-:W-:Y:S05]  /*c490*/  @!P0 NANOSLEEP.SYNCS 0x989680 ;  /* 0x009896800000895d */ /* 0x010fea0003900000 */
[----:B------:R-:W4:Y:S02]  /*c4a0*/  @!P0 SYNCS.PHASECHK.TRANS64 P0, [R77+URZ+0x90], R2 ;  /* 0x000090024d0085a7 */ /* 0x000f2400080010ff */
[----:B----4-:R-:W-:Y:S05]  /*c4b0*/  @!P0 BRA `(.L_x_105) ;  /* 0xfffffffc00f08947 */ /* 0x010fea000383ffff */
[----:B------:R-:W-:Y:S05]  /*c4c0*/  BRA `(.L_x_104) ;  /* 0xffffffa400987947 */ /* 0x000fea000383ffff */
.L_x_114:
[----:B-1----:R1:W2:Y:S02]  /*c4d0*/  SYNCS.PHASECHK.TRANS64.TRYWAIT P0, [R3+URZ+0x20], R0 ;  /* 0x00002000030075a7 */ /* 0x0022a400080011ff */
[----:B--2---:R-:W-:Y:S05]  /*c4e0*/  @!P0 NANOSLEEP.SYNCS 0x989680 ;  /* 0x009896800000895d */ /* 0x004fea0003900000 */
[----:B------:R-:W2:Y:S02]  /*c4f0*/  @!P0 SYNCS.PHASECHK.TRANS64 P0, [R3+URZ+0x20], R0 ;  /* 0x00002000030085a7 */ /* 0x000ea400080010ff */
[----:B--2---:R-:W-:Y:S05]  /*c500*/  @!P0 BRA `(.L_x_114) ;  /* 0xfffffffc00f08947 */ /* 0x004fea000383ffff */
[----:B------:R-:W-:Y:S05]  /*c510*/  BRA `(.L_x_113) ;  /* 0xffffffac00bc7947 */ /* 0x000fea000383ffff */
.L_x_122:
[----:B-1----:R1:W2:Y:S02]  /*c520*/  SYNCS.PHASECHK.TRANS64.TRYWAIT P0, [R84+URZ+0x20], R5 ;  /* 0x00002005540075a7 */ /* 0x0022a400080011ff */
[----:B--2---:R-:W-:Y:S05]  /*c530*/  @!P0 NANOSLEEP.SYNCS 0x989680 ;  /* 0x009896800000895d */ /* 0x004fea0003900000 */
[----:B------:R-:W2:Y:S02]  /*c540*/  @!P0 SYNCS.PHASECHK.TRANS64 P0, [R84+URZ+0x20], R5 ;  /* 0x00002005540085a7 */ /* 0x000ea400080010ff */
[----:B--2---:R-:W-:Y:S05]  /*c550*/  @!P0 BRA `(.L_x_122) ;  /* 0xfffffffc00f08947 */ /* 0x004fea000383ffff */
[----:B------:R-:W-:Y:S05]  /*c560*/  BRA `(.L_x_121) ;  /* 0xffffffb800007947 */ /* 0x000fea000383ffff */
.L_x_130:
[----:B-1----:R1:W2:Y:S02]  /*c570*/  SYNCS.PHASECHK.TRANS64.TRYWAIT P0, [R84+URZ+0x20], R5 ;  /* 0x00002005540075a7 */ /* 0x0022a400080011ff */
[----:B--2---:R-:W-:Y:S05]  /*c580*/  @!P0 NANOSLEEP.SYNCS 0x989680 ;  /* 0x009896800000895d */ /* 0x004fea0003900000 */
[----:B------:R-:W2:Y:S02]  /*c590*/  @!P0 SYNCS.PHASECHK.TRANS64 P0, [R84+URZ+0x20], R5 ;  /* 0x00002005540085a7 */ /* 0x000ea400080010ff */
[----:B--2---:R-:W-:Y:S05]  /*c5a0*/  @!P0 BRA `(.L_x_130) ;  /* 0xfffffffc00f08947 */ /* 0x004fea000383ffff */
[----:B------:R-:W-:Y:S05]  /*c5b0*/  BRA `(.L_x_129) ;  /* 0xffffffc000487947 */ /* 0x000fea000383ffff */
.L_x_138:
[----:B-1----:R1:W2:Y:S02]  /*c5c0*/  SYNCS.PHASECHK.TRANS64.TRYWAIT P0, [R85+URZ+0x20], R4 ;  /* 0x00002004550075a7 */ /* 0x0022a400080011ff */
[----:B--2---:R-:W-:Y:S05]  /*c5d0*/  @!P0 NANOSLEEP.SYNCS 0x989680 ;  /* 0x009896800000895d */ /* 0x004fea0003900000 */
[----:B------:R-:W2:Y:S02]  /*c5e0*/  @!P0 SYNCS.PHASECHK.TRANS64 P0, [R85+URZ+0x20], R4 ;  /* 0x00002004550085a7 */ /* 0x000ea400080010ff */
[----:B--2---:R-:W-:Y:S05]  /*c5f0*/  @!P0 BRA `(.L_x_138) ;  /* 0xfffffffc00f08947 */ /* 0x004fea000383ffff */
[----:B------:R-:W-:Y:S05]  /*c600*/  BRA `(.L_x_137) ;  /* 0xffffffc8009c7947 */ /* 0x000fea000383ffff */
.L_x_146:
[----:B-1----:R1:W2:Y:S02]  /*c610*/  SYNCS.PHASECHK.TRANS64.TRYWAIT P0, [R85+URZ+0x20], R4 ;  /* 0x00002004550075a7 */ /* 0x0022a400080011ff */
[----:B--2---:R-:W-:Y:S05]  /*c620*/  @!P0 NANOSLEEP.SYNCS 0x989680 ;  /* 0x009896800000895d */ /* 0x004fea0003900000 */
[----:B------:R-:W2:Y:S02]  /*c630*/  @!P0 SYNCS.PHASECHK.TRANS64 P0, [R85+URZ+0x20], R4 ;  /* 0x00002004550085a7 */ /* 0x000ea400080010ff */
[----:B--2---:R-:W-:Y:S05]  /*c640*/  @!P0 BRA `(.L_x_146) ;  /* 0xfffffffc00f08947 */ /* 0x004fea000383ffff */
[----:B------:R-:W-:Y:S05]  /*c650*/  BRA `(.L_x_145) ;  /* 0xffffffd400007947 */ /* 0x000fea000383ffff */
.L_x_154:
[----:B-1----:R1:W2:Y:S02]  /*c660*/  SYNCS.PHASECHK.TRANS64.TRYWAIT P0, [R85+URZ+0x20], R4 ;  /* 0x00002004550075a7 */ /* 0x0022a400080011ff */
[----:B--2---:R-:W-:Y:S05]  /*c670*/  @!P0 NANOSLEEP.SYNCS 0x989680 ;  /* 0x009896800000895d */ /* 0x004fea0003900000 */
[----:B------:R-:W2:Y:S02]  /*c680*/  @!P0 SYNCS.PHASECHK.TRANS64 P0, [R85+URZ+0x20], R4 ;  /* 0x00002004550085a7 */ /* 0x000ea400080010ff */
[----:B--2---:R-:W-:Y:S05]  /*c690*/  @!P0 BRA `(.L_x_154) ;  /* 0xfffffffc00f08947 */ /* 0x004fea000383ffff */
[----:B------:R-:W-:Y:S05]  /*c6a0*/  BRA `(.L_x_153) ;  /* 0xffffffdc00587947 */ /* 0x000fea000383ffff */
.L_x_162:
[----:B--2---:R2:W3:Y:S02]  /*c6b0*/  SYNCS.PHASECHK.TRANS64.TRYWAIT P0, [R85+URZ+0x20], R2 ;  /* 0x00002002550075a7 */ /* 0x0044e400080011ff */
[----:B---3--:R-:W-:Y:S05]  /*c6c0*/  @!P0 NANOSLEEP.SYNCS 0x989680 ;  /* 0x009896800000895d */ /* 0x008fea0003900000 */
[----:B------:R-:W3:Y:S02]  /*c6d0*/  @!P0 SYNCS.PHASECHK.TRANS64 P0, [R85+URZ+0x20], R2 ;  /* 0x00002002550085a7 */ /* 0x000ee400080010ff */
[----:B---3--:R-:W-:Y:S05]  /*c6e0*/  @!P0 BRA `(.L_x_162) ;  /* 0xfffffffc00f08947 */ /* 0x008fea000383ffff */
[----:B------:R-:W-:Y:S05]  /*c6f0*/  BRA `(.L_x_161) ;  /* 0xffffffe400b07947 */ /* 0x000fea000383ffff */
        .weak           $__internal_0_$__cuda_sm10x_tcgen05_guardrail_trap_col_being_dealloced_not_returned_by_alloc
        .type           $__internal_0_$__cuda_sm10x_tcgen05_guardrail_trap_col_being_dealloced_not_returned_by_alloc,@function
        .size           $__internal_0_$__cuda_sm10x_tcgen05_guardrail_trap_col_being_dealloced_not_returned_by_alloc,($__internal_1_$__cuda_sm10x_tcgen05_guardrail_trap_phase_invalid_during_alloc - $__internal_0_$__cuda_sm10x_tcgen05_guardrail_trap_col_being_dealloced_not_returned_by_alloc)
$__internal_0_$__cuda_sm10x_tcgen05_guardrail_trap_col_being_dealloced_not_returned_by_alloc:
[----:B------:R-:W-:Y:S05]  /*c700*/  BPT.TRAP 0x1 ;  /* 0x000000040000795c */ /* 0x000fea0000300000 */
[----:B------:R-:W-:-:S04]  /*c710*/  HFMA2 R3, -RZ, RZ, 0, 0 ;  /* 0x00000000ff037431 */ /* 0x000fc800000001ff */
[----:B------:R-:W-:Y:S05]  /*c720*/  RET.REL.NODEC R2 `(_ZN7cutlass13device_kernelINS_4gemm6kernel13GemmUniversalIN4cute5tupleIJiiiiEEENS1_10collective13CollectiveMmaINS1_35MainloopSm100TmaUmmaWarpSpecializedILi2ELi2ELi4ENS5_IJNS4_1CILi2EEENSA_ILi1EEESC_EEEEENS5_IJNSA_ILi64EEENSA_ILi256EEESF_EEENS_10tfloat32_tENS5_IJlSC_lEEESI_SJ_NS4_8TiledMMAINS4_8MMA_AtomIJNS4_17SM100_MMA_TF32_SSISI_SI_fLi64ELi256ELNS4_4UMMA5MajorE0ELSO_0ELNSN_7ScaleInE0ELSP_0EEEEEENS4_6LayoutINS5_IJSC_SC_SC_EEENS5_IJNSA_ILi0EEESU_SU_EEEEENS5_IJNS4_10UnderscoreESX_SX_EEEEENS4_13SM90_TMA_LOADENS4_14ComposedLayoutINS4_7SwizzleILi3ELi4ELi3EEENS4_18smem_ptr_flag_bitsILi32EEENSS_INS5_IJNSA_ILi8EEENSA_ILi32EEEEEENS5_IJS17_SC_EEEEEEEvNS4_8identityENS4_23SM90_TMA_LOAD_MULTICASTES1B_vS1C_EENS_8epilogue10collective18CollectiveEpilogueINS1F_23Sm100TmaWarpSpecializedILi4ELi2ELi16ELb1ELb0EEEJSH_NS5_IJNSS_ISF_SC_EENSS_IS17_SC_EEEEESI_SJ_SI_SJ_NS1F_6fusion15FusionCallbacksIS1J_NS1N_17LinearCombinationISI_fSI_fLNS_15FloatRoundStyleE2EEESH_S1M_JEEENS4_5SM1004TMEM4LOAD26SM100_TMEM_LOAD_16dp128b8xES10_S1B_NS4_17SM75_U32x4_LDSM_NENS4_14SM90_TMA_STOREES1B_NS4_17SM90_U32x4_STSM_NENS4_39AutoVectorizingCopyWithAssumedAlignmentILi128EEEEEEvvEEEEvNT_6ParamsE) ;  /* 0xffffff3802347950 */ /* 0x000fea0003c3ffff */
        .weak           $__internal_1_$__cuda_sm10x_tcgen05_guardrail_trap_phase_invalid_during_alloc
        .type           $__internal_1_$__cuda_sm10x_tcgen05_guardrail_trap_phase_invalid_during_alloc,@function
        .size           $__internal_1_$__cuda_sm10x_tcgen05_guardrail_trap_phase_invalid_during_alloc,($__internal_2_$__cuda_sm10x_tcgen05_guardrail_trap_unallocated_columns_being_dealloced - $__internal_1_$__cuda_sm10x_tcgen05_guardrail_trap_phase_invalid_during_alloc)
$__internal_1_$__cuda_sm10x_tcgen05_guardrail_trap_phase_invalid_during_alloc:
[----:B------:R-:W-:Y:S05]  /*c730*/  BPT.TRAP 0x1 ;  /* 0x000000040000795c */ /* 0x000fea0000300000 */
[----:B------:R-:W-:-:S04]  /*c740*/  MOV R5, 0x0 ;  /* 0x0000000000057802 */ /* 0x000fc80000000f00 */
[----:B------:R-:W-:Y:S05]  /*c750*/  RET.REL.NODEC R4 `(_ZN7cutlass13device_kernelINS_4gemm6kernel13GemmUniversalIN4cute5tupleIJiiiiEEENS1_10collective13CollectiveMmaINS1_35MainloopSm100TmaUmmaWarpSpecializedILi2ELi2ELi4ENS5_IJNS4_1CILi2EEENSA_ILi1EEESC_EEEEENS5_IJNSA_ILi64EEENSA_ILi256EEESF_EEENS_10tfloat32_tENS5_IJlSC_lEEESI_SJ_NS4_8TiledMMAINS4_8MMA_AtomIJNS4_17SM100_MMA_TF32_SSISI_SI_fLi64ELi256ELNS4_4UMMA5MajorE0ELSO_0ELNSN_7ScaleInE0ELSP_0EEEEEENS4_6LayoutINS5_IJSC_SC_SC_EEENS5_IJNSA_ILi0EEESU_SU_EEEEENS5_IJNS4_10UnderscoreESX_SX_EEEEENS4_13SM90_TMA_LOADENS4_14ComposedLayoutINS4_7SwizzleILi3ELi4ELi3EEENS4_18smem_ptr_flag_bitsILi32EEENSS_INS5_IJNSA_ILi8EEENSA_ILi32EEEEEENS5_IJS17_SC_EEEEEEEvNS4_8identityENS4_23SM90_TMA_LOAD_MULTICASTES1B_vS1C_EENS_8epilogue10collective18CollectiveEpilogueINS1F_23Sm100TmaWarpSpecializedILi4ELi2ELi16ELb1ELb0EEEJSH_NS5_IJNSS_ISF_SC_EENSS_IS17_SC_EEEEESI_SJ_SI_SJ_NS1F_6fusion15FusionCallbacksIS1J_NS1N_17LinearCombinationISI_fSI_fLNS_15FloatRoundStyleE2EEESH_S1M_JEEENS4_5SM1004TMEM4LOAD26SM100_TMEM_LOAD_16dp128b8xES10_S1B_NS4_17SM75_U32x4_LDSM_NENS4_14SM90_TMA_STOREES1B_NS4_17SM90_U32x4_STSM_NENS4_39AutoVectorizingCopyWithAssumedAlignmentILi128EEEEEEvvEEEEvNT_6ParamsE) ;  /* 0xffffff3804287950 */ /* 0x000fea0003c3ffff */
        .weak           $__internal_2_$__cuda_sm10x_tcgen05_guardrail_trap_unallocated_columns_being_dealloced
        .type           $__internal_2_$__cuda_sm10x_tcgen05_guardrail_trap_unallocated_columns_being_dealloced,@function
        .size           $__internal_2_$__cuda_sm10x_tcgen05_guardrail_trap_unallocated_columns_being_dealloced,(.L_x_221 - $__internal_2_$__cuda_sm10x_tcgen05_guardrail_trap_unallocated_columns_being_dealloced)
$__internal_2_$__cuda_sm10x_tcgen05_guardrail_trap_unallocated_columns_being_dealloced:
[----:B------:R-:W-:Y:S05]  /*c760*/  BPT.TRAP 0x1 ;  /* 0x000000040000795c */ /* 0x000fea0000300000 */
[----:B------:R-:W-:-:S04]  /*c770*/  HFMA2 R3, -RZ, RZ, 0, 0 ;  /* 0x00000000ff037431 */ /* 0x000fc800000001ff */
[----:B------:R-:W-:Y:S05]  /*c780*/  RET.REL.NODEC R2 `(_ZN7cutlass13device_kernelINS_4gemm6kernel13GemmUniversalIN4cute5tupleIJiiiiEEENS1_10collective13CollectiveMmaINS1_35MainloopSm100TmaUmmaWarpSpecializedILi2ELi2ELi4ENS5_IJNS4_1CILi2EEENSA_ILi1EEESC_EEEEENS5_IJNSA_ILi64EEENSA_ILi256EEESF_EEENS_10tfloat32_tENS5_IJlSC_lEEESI_SJ_NS4_8TiledMMAINS4_8MMA_AtomIJNS4_17SM100_MMA_TF32_SSISI_SI_fLi64ELi256ELNS4_4UMMA5MajorE0ELSO_0ELNSN_7ScaleInE0ELSP_0EEEEEENS4_6LayoutINS5_IJSC_SC_SC_EEENS5_IJNSA_ILi0EEESU_SU_EEEEENS5_IJNS4_10UnderscoreESX_SX_EEEEENS4_13SM90_TMA_LOADENS4_14ComposedLayoutINS4_7SwizzleILi3ELi4ELi3EEENS4_18smem_ptr_flag_bitsILi32EEENSS_INS5_IJNSA_ILi8EEENSA_ILi32EEEEEENS5_IJS17_SC_EEEEEEEvNS4_8identityENS4_23SM90_TMA_LOAD_MULTICASTES1B_vS1C_EENS_8epilogue10collective18CollectiveEpilogueINS1F_23Sm100TmaWarpSpecializedILi4ELi2ELi16ELb1ELb0EEEJSH_NS5_IJNSS_ISF_SC_EENSS_IS17_SC_EEEEESI_SJ_SI_SJ_NS1F_6fusion15FusionCallbacksIS1J_NS1N_17LinearCombinationISI_fSI_fLNS_15FloatRoundStyleE2EEESH_S1M_JEEENS4_5SM1004TMEM4LOAD26SM100_TMEM_LOAD_16dp128b8xES10_S1B_NS4_17SM75_U32x4_LDSM_NENS4_14SM90_TMA_STOREES1B_NS4_17SM90_U32x4_STSM_NENS4_39AutoVectorizingCopyWithAssumedAlignmentILi128EEEEEEvvEEEEvNT_6ParamsE) ;  /* 0xffffff38021c7950 */ /* 0x000fea0003c3ffff */
.L_x_220:
[----:B------:R-:W-:-:S00]  /*c790*/  BRA `(.L_x_220) ;  /* 0xfffffffc00fc7947 */ /* 0x000fc0000383ffff */
[----:B------:R-:W-:-:S00]  /*c7a0*/  NOP ;  /* 0x0000000000007918 */ /* 0x000fc00000000000 */
        /* <DEDUP_REMOVED lines=13> */
.L_x_221:


//--------------------- .nv.global.init           --------------------------
	.section	.nv.global.init,"aw",@progbits
.nv.global.init:
	.type		$str$27,@object
	.size		$str$27,($str$28 - $str$27)
$str$27:
        /*0000*/ 	.byte	0x28, 0x61, 0x64, 0x64, 0x72, 0x65, 0x73, 0x73, 0x20, 0x26, 0x20, 0x6d, 0x61, 0x73, 0x6b, 0x29
        /*0010*/ 	.byte	0x20, 0x3d, 0x3d, 0x20, 0x30, 0x00
	.type		$str$28,@object
	.size		$str$28,($str$26 - $str$28)
$str$28:
        /*0016*/ 	.byte	0x2f, 0x74, 0x6d, 0x70, 0x2f, 0x63, 0x75, 0x74, 0x6c, 0x61, 0x73, 0x73, 0x5f, 0x73, 0x77, 0x65
        /*0026*/ 	.byte	0x65, 0x70, 0x5f, 0x73, 0x72, 0x63, 0x2f, 0x69, 0x6e, 0x63, 0x6c, 0x75, 0x64, 0x65, 0x2f, 0x63
        /*0036*/ 	.byte	0x75, 0x74, 0x65, 0x2f, 0x70, 0x6f, 0x69, 0x6e, 0x74, 0x65, 0x72, 0x5f, 0x66, 0x6c, 0x61, 0x67
        /*0046*/ 	.byte	0x67, 0x65, 0x64, 0x2e, 0x68, 0x70, 0x70, 0x00
	.type		$str$26,@object
	.size		$str$26,($str$25 - $str$26)
$str$26:
        /*004e*/ 	.byte	0x2f, 0x74, 0x6d, 0x70, 0x2f, 0x63, 0x75, 0x74, 0x6c, 0x61, 0x73, 0x73, 0x5f, 0x73, 0x77, 0x65
        /*005e*/ 	.byte	0x65, 0x70, 0x5f, 0x73, 0x72, 0x63, 0x2f, 0x69, 0x6e, 0x63, 0x6c, 0x75, 0x64, 0x65, 0x2f, 0x63
        /*006e*/ 	.byte	0x75, 0x74, 0x65, 0x2f, 0x61, 0x74, 0x6f, 0x6d, 0x2f, 0x63, 0x6f, 0x70, 0x79, 0x5f, 0x74, 0x72
        /*007e*/ 	.byte	0x61, 0x69, 0x74, 0x73, 0x5f, 0x73, 0x6d, 0x31, 0x30, 0x30, 0x2e, 0x68, 0x70, 0x70, 0x00
	.type		$str$25,@object
	.size		$str$25,(__unnamed_1 - $str$25)
$str$25:
        /*008d*/ 	.byte	0x28, 0x28, 0x75, 0x69, 0x6e, 0x74, 0x33, 0x32, 0x5f, 0x74, 0x28, 0x74, 0x68, 0x72, 0x65, 0x61
        /*009d*/ 	.byte	0x64, 0x49, 0x64, 0x78, 0x2e, 0x78, 0x29, 0x20, 0x2f, 0x20, 0x33, 0x32, 0x29, 0x20, 0x25, 0x20
        /*00ad*/ 	.byte	0x34, 0x29, 0x20, 0x3d, 0x3d, 0x20, 0x28, 0x28, 0x28, 0x74, 0x6d, 0x65, 0x6d, 0x5f, 0x61, 0x64
        /*00bd*/ 	.byte	0x64, 0x72, 0x20, 0x3e, 0x3e, 0x20, 0x31, 0x36, 0x29, 0x20, 0x2f, 0x20, 0x33, 0x32, 0x29, 0x20
        /*00cd*/ 	.byte	0x25, 0x20, 0x34, 0x29, 0x00
	.type		__unnamed_1,@object
	.size		__unnamed_1,(__unnamed_2 - __unnamed_1)
__unnamed_1:
        /*00d2*/ 	.byte	0x61, 0x75, 0x74, 0x6f, 0x20, 0x63, 0x75, 0x74, 0x65, 0x3a, 0x3a, 0x61, 0x73, 0x5f, 0x70, 0x6f
        /* <DEDUP_REMOVED lines=24> */
        /*0262*/ 	.byte	0x30, 0x34, 0x38, 0x3e, 0x3e, 0x3e, 0x3e, 0x5d, 0x00
	.type		__unnamed_2,@object
	.size		__unnamed_2,(.L_2 - __unnamed_2)
__unnamed_2:
        /* <DEDUP_REMOVED lines=45> */
        /*053b*/ 	.byte	0x3e, 0x3e, 0x3e, 0x5d, 0x00
.L_2:


//--------------------- .nv.shared._ZN7cutlass13device_kernelINS_4gemm6kernel13GemmUniversalIN4cute5tupleIJiiiiEEENS1_10collective13CollectiveMmaINS1_35MainloopSm100TmaUmmaWarpSpecializedILi2ELi2ELi4ENS5_IJNS4_1CILi2EEENSA_ILi1EEESC_EEEEENS5_IJNSA_ILi64EEENSA_ILi256EEESF_EEENS_10tfloat32_tENS5_IJlSC_lEEESI_SJ_NS4_8TiledMMAINS4_8MMA_AtomIJNS4_17SM100_MMA_TF32_SSISI_SI_fLi64ELi256ELNS4_4UMMA5MajorE0ELSO_0ELNSN_7ScaleInE0ELSP_0EEEEEENS4_6LayoutINS5_IJSC_SC_SC_EEENS5_IJNSA_ILi0EEESU_SU_EEEEENS5_IJNS4_10UnderscoreESX_SX_EEEEENS4_13SM90_TMA_LOADENS4_14ComposedLayoutINS4_7SwizzleILi3ELi4ELi3EEENS4_18smem_ptr_flag_bitsILi32EEENSS_INS5_IJNSA_ILi8EEENSA_ILi32EEEEEENS5_IJS17_SC_EEEEEEEvNS4_8identityENS4_23SM90_TMA_LOAD_MULTICASTES1B_vS1C_EENS_8epilogue10collective18CollectiveEpilogueINS1F_23Sm100TmaWarpSpecializedILi4ELi2ELi16ELb1ELb0EEEJSH_NS5_IJNSS_ISF_SC_EENSS_IS17_SC_EEEEESI_SJ_SI_SJ_NS1F_6fusion15FusionCallbacksIS1J_NS1N_17LinearCombinationISI_fSI_fLNS_15FloatRoundStyleE2EEESH_S1M_JEEENS4_5SM1004TMEM4LOAD26SM100_TMEM_LOAD_16dp128b8xES10_S1B_NS4_17SM75_U32x4_LDSM_NENS4_14SM90_TMA_STOREES1B_NS4_17SM90_U32x4_STSM_NENS4_39AutoVectorizingCopyWithAssumedAlignmentILi128EEEEEEvvEEEEvNT_6ParamsE --------------------------
	.section	.nv.shared._ZN7cutlass13device_kernelINS_4gemm6kernel13GemmUniversalIN4cute5tupleIJiiiiEEENS1_10collective13CollectiveMmaINS1_35MainloopSm100TmaUmmaWarpSpecializedILi2ELi2ELi4ENS5_IJNS4_1CILi2EEENSA_ILi1EEESC_EEEEENS5_IJNSA_ILi64EEENSA_ILi256EEESF_EEENS_10tfloat32_tENS5_IJlSC_lEEESI_SJ_NS4_8TiledMMAINS4_8MMA_AtomIJNS4_17SM100_MMA_TF32_SSISI_SI_fLi64ELi256ELNS4_4UMMA5MajorE0ELSO_0ELNSN_7ScaleInE0ELSP_0EEEEEENS4_6LayoutINS5_IJSC_SC_SC_EEENS5_IJNSA_ILi0EEESU_SU_EEEEENS5_IJNS4_10UnderscoreESX_SX_EEEEENS4_13SM90_TMA_LOADENS4_14ComposedLayoutINS4_7SwizzleILi3ELi4ELi3EEENS4_18smem_ptr_flag_bitsILi32EEENSS_INS5_IJNSA_ILi8EEENSA_ILi32EEEEEENS5_IJS17_SC_EEEEEEEvNS4_8identityENS4_23SM90_TMA_LOAD_MULTICASTES1B_vS1C_EENS_8epilogue10collective18CollectiveEpilogueINS1F_23Sm100TmaWarpSpecializedILi4ELi2ELi16ELb1ELb0EEEJSH_NS5_IJNSS_ISF_SC_EENSS_IS17_SC_EEEEESI_SJ_SI_SJ_NS1F_6fusion15FusionCallbacksIS1J_NS1N_17LinearCombinationISI_fSI_fLNS_15FloatRoundStyleE2EEESH_S1M_JEEENS4_5SM1004TMEM4LOAD26SM100_TMEM_LOAD_16dp128b8xES10_S1B_NS4_17SM75_U32x4_LDSM_NENS4_14SM90_TMA_STOREES1B_NS4_17SM90_U32x4_STSM_NENS4_39AutoVectorizingCopyWithAssumedAlignmentILi128EEEEEEvvEEEEvNT_6ParamsE,"aw",@nobits
	.sectionflags	@""
	.align	16
	.zero		1024


//--------------------- .nv.shared.reserved.0     --------------------------
	.section	.nv.shared.reserved.0,"aw",@nobits
	.weak		__nv_reservedSMEM_offset_0_alias
	.size		__nv_reservedSMEM_offset_0_alias, 0, 64
	.other		__nv_reservedSMEM_offset_0_alias,@"STO_CUDA_RESERVED_SHARED STV_DEFAULT"
__nv_reservedSMEM_offset_0_alias:
	.zero		0
.nv.shared.reserved.0:
	.zero		64
	.weak		__nv_reservedSMEM_tcgen05_partition
	.type		__nv_reservedSMEM_tcgen05_partition,@object
	.size		__nv_reservedSMEM_tcgen05_partition,(.L_0 - __nv_reservedSMEM_tcgen05_partition)
__nv_reservedSMEM_tcgen05_partition:
	.zero		32
.L_0:


//--------------------- .nv.global                --------------------------
	.section	.nv.global,"aw",@nobits
.nv.global:
	.type		_ZN40_INTERNAL_8b0c5826_4_k_cu_f563e85a_101024cute1_E,@object
	.size		_ZN40_INTERNAL_8b0c5826_4_k_cu_f563e85a_101024cute1_E,(_ZN40_INTERNAL_8b0c5826_4_k_cu_f563e85a_101024cuda3std3__45__cpo6cbeginE - _ZN40_INTERNAL_8b0c5826_4_k_cu_f563e85a_101024cute1_E)
_ZN40_INTERNAL_8b0c5826_4_k_cu_f563e85a_101024cute1_E:
	.zero		1
	.type		_ZN40_INTERNAL_8b0c5826_4_k_cu_f563e85a_101024cuda3std3__45__cpo6cbeginE,@object
	.size		_ZN40_INTERNAL_8b0c5826_4_k_cu_f563e85a_101024cuda3std3__45__cpo6cbeginE,(_ZN40_INTERNAL_8b0c5826_4_k_cu_f563e85a_101024cuda3std3__48in_placeE - _ZN40_INTERNAL_8b0c5826_4_k_cu_f563e85a_101024cuda3std3__45__cpo6cbeginE)
_ZN40_INTERNAL_8b0c5826_4_k_cu_f563e85a_101024cuda3std3__45__cpo6cbeginE:
	.zero		1
	.type		_ZN40_INTERNAL_8b0c5826_4_k_cu_f563e85a_101024cuda3std3__48in_placeE,@object
	.size		_ZN40_INTERNAL_8b0c5826_4_k_cu_f563e85a_101024cuda3std3__48in_placeE,(_ZN40_INTERNAL_8b0c5826_4_k_cu_f563e85a_101024cuda3std6ranges3__45__cpo9iter_moveE - _ZN40_INTERNAL_8b0c5826_4_k_cu_f563e85a_101024cuda3std3__48in_placeE)
_ZN40_INTERNAL_8b0c5826_4_k_cu_f563e85a_101024cuda3std3__48in_placeE:
	.zero		1
	.type		_ZN40_INTERNAL_8b0c5826_4_k_cu_f563e85a_101024cuda3std6ranges3__45__cpo9iter_moveE,@object
	.size		_ZN40_INTERNAL_8b0c5826_4_k_cu_f563e85a_101024cuda3std6ranges3__45__cpo9iter_moveE,(_ZN40_INTERNAL_8b0c5826_4_k_cu_f563e85a_101024cuda3std3__45__cpo5beginE - _ZN40_INTERNAL_8b0c5826_4_k_cu_f563e85a_101024cuda3std6ranges3__45__cpo9iter_moveE)
_ZN40_INTERNAL_8b0c5826_4_k_cu_f563e85a_101024cuda3std6ranges3__45__cpo9iter_moveE:
	.zero		1
	.type		_ZN40_INTERNAL_8b0c5826_4_k_cu_f563e85a_101024cuda3std3__45__cpo5beginE,@object
	.size		_ZN40_INTERNAL_8b0c5826_4_k_cu_f563e85a_101024cuda3std3__45__cpo5beginE,(_ZN40_INTERNAL_8b0c5826_4_k_cu_f563e85a_101024cuda3std3__442_GLOBAL__N__8b0c5826_4_k_cu_f563e85a_101026ignoreE - _ZN40_INTERNAL_8b0c5826_4_k_cu_f563e85a_101024cuda3std3__45__cpo5beginE)
_ZN40_INTERNAL_8b0c5826_4_k_cu_f563e85a_101024cuda3std3__45__cpo5beginE:
	.zero		1
	.type		_ZN40_INTERNAL_8b0c5826_4_k_cu_f563e85a_101024cuda3std3__442_GLOBAL__N__8b0c5826_4_k_cu_f563e85a_101026ignoreE,@object
	.size		_ZN40_INTERNAL_8b0c5826_4_k_cu_f563e85a_101024cuda3std3__442_GLOBAL__N__8b0c5826_4_k_cu_f563e85a_101026ignoreE,(_ZN40_INTERNAL_8b0c5826_4_k_cu_f563e85a_101024cute7productE - _ZN40_INTERNAL_8b0c5826_4_k_cu_f563e85a_101024cuda3std3__442_GLOBAL__N__8b0c5826_4_k_cu_f563e85a_101026ignoreE)
_ZN40_INTERNAL_8b0c5826_4_k_cu_f563e85a_101024cuda3std3__442_GLOBAL__N__8b0c5826_4_k_cu_f563e85a_101026ignoreE:
	.zero		1
	.type		_ZN40_INTERNAL_8b0c5826_4_k_cu_f563e85a_101024cute7productE,@object
	.size		_ZN40_INTERNAL_8b0c5826_4_k_cu_f563e85a_101024cute7productE,(_ZN40_INTERNAL_8b0c5826_4_k_cu_f563e85a_101024cuda3std3__45__cpo3endE - _ZN40_INTERNAL_8b0c5826_4_k_cu_f563e85a_101024cute7productE)
_ZN40_INTERNAL_8b0c5826_4_k_cu_f563e85a_101024cute7productE:
	.zero		1
	.type		_ZN40_INTERNAL_8b0c5826_4_k_cu_f563e85a_101024cuda3std3__45__cpo3endE,@object
	.size		_ZN40_INTERNAL_8b0c5826_4_k_cu_f563e85a_101024cuda3std3__45__cpo3endE,(_ZN40_INTERNAL_8b0c5826_4_k_cu_f563e85a_101024cuda3std3__419piecewise_constructE - _ZN40_INTERNAL_8b0c5826_4_k_cu_f563e85a_101024cuda3std3__45__cpo3endE)
_ZN40_INTERNAL_8b0c5826_4_k_cu_f563e85a_101024cuda3std3__45__cpo3endE:
	.zero		1
	.type		_ZN40_INTERNAL_8b0c5826_4_k_cu_f563e85a_101024cuda3std3__419piecewise_constructE,@object
	.size		_ZN40_INTERNAL_8b0c5826_4_k_cu_f563e85a_101024cuda3std3__419piecewise_constructE,(_ZN40_INTERNAL_8b0c5826_4_k_cu_f563e85a_101024cuda3std3__45__cpo4cendE - _ZN40_INTERNAL_8b0c5826_4_k_cu_f563e85a_101024cuda3std3__419piecewise_constructE)
_ZN40_INTERNAL_8b0c5826_4_k_cu_f563e85a_101024cuda3std3__419piecewise_constructE:
	.zero		1
	.type		_ZN40_INTERNAL_8b0c5826_4_k_cu_f563e85a_101024cuda3std3__45__cpo4cendE,@object
	.size		_ZN40_INTERNAL_8b0c5826_4_k_cu_f563e85a_101024cuda3std3__45__cpo4cendE,(_ZN40_INTERNAL_8b0c5826_4_k_cu_f563e85a_101024cuda3std6ranges3__45__cpo4swapE - _ZN40_INTERNAL_8b0c5826_4_k_cu_f563e85a_101024cuda3std3__45__cpo4cendE)
_ZN40_INTERNAL_8b0c5826_4_k_cu_f563e85a_101024cuda3std3__45__cpo4cendE:
	.zero		1
	.type		_ZN40_INTERNAL_8b0c5826_4_k_cu_f563e85a_101024cuda3std6ranges3__45__cpo4swapE,@object
	.size		_ZN40_INTERNAL_8b0c5826_4_k_cu_f563e85a_101024cuda3std6ranges3__45__cpo4swapE,(.L_10 - _ZN40_INTERNAL_8b0c5826_4_k_cu_f563e85a_101024cuda3std6ranges3__45__cpo4swapE)
_ZN40_INTERNAL_8b0c5826_4_k_cu_f563e85a_101024cuda3std6ranges3__45__cpo4swapE:
	.zero		1
.L_10:


//--------------------- .nv.constant0._ZN7cutlass13device_kernelINS_4gemm6kernel13GemmUniversalIN4cute5tupleIJiiiiEEENS1_10collective13CollectiveMmaINS1_35MainloopSm100TmaUmmaWarpSpecializedILi2ELi2ELi4ENS5_IJNS4_1CILi2EEENSA_ILi1EEESC_EEEEENS5_IJNSA_ILi64EEENSA_ILi256EEESF_EEENS_10tfloat32_tENS5_IJlSC_lEEESI_SJ_NS4_8TiledMMAINS4_8MMA_AtomIJNS4_17SM100_MMA_TF32_SSISI_SI_fLi64ELi256ELNS4_4UMMA5MajorE0ELSO_0ELNSN_7ScaleInE0ELSP_0EEEEEENS4_6LayoutINS5_IJSC_SC_SC_EEENS5_IJNSA_ILi0EEESU_SU_EEEEENS5_IJNS4_10UnderscoreESX_SX_EEEEENS4_13SM90_TMA_LOADENS4_14ComposedLayoutINS4_7SwizzleILi3ELi4ELi3EEENS4_18smem_ptr_flag_bitsILi32EEENSS_INS5_IJNSA_ILi8EEENSA_ILi32EEEEEENS5_IJS17_SC_EEEEEEEvNS4_8identityENS4_23SM90_TMA_LOAD_MULTICASTES1B_vS1C_EENS_8epilogue10collective18CollectiveEpilogueINS1F_23Sm100TmaWarpSpecializedILi4ELi2ELi16ELb1ELb0EEEJSH_NS5_IJNSS_ISF_SC_EENSS_IS17_SC_EEEEESI_SJ_SI_SJ_NS1F_6fusion15FusionCallbacksIS1J_NS1N_17LinearCombinationISI_fSI_fLNS_15FloatRoundStyleE2EEESH_S1M_JEEENS4_5SM1004TMEM4LOAD26SM100_TMEM_LOAD_16dp128b8xES10_S1B_NS4_17SM75_U32x4_LDSM_NENS4_14SM90_TMA_STOREES1B_NS4_17SM90_U32x4_STSM_NENS4_39AutoVectorizingCopyWithAssumedAlignmentILi128EEEEEEvvEEEEvNT_6ParamsE --------------------------
	.section	.nv.constant0._ZN7cutlass13device_kernelINS_4gemm6kernel13GemmUniversalIN4cute5tupleIJiiiiEEENS1_10collective13CollectiveMmaINS1_35MainloopSm100TmaUmmaWarpSpecializedILi2ELi2ELi4ENS5_IJNS4_1CILi2EEENSA_ILi1EEESC_EEEEENS5_IJNSA_ILi64EEENSA_ILi256EEESF_EEENS_10tfloat32_tENS5_IJlSC_lEEESI_SJ_NS4_8TiledMMAINS4_8MMA_AtomIJNS4_17SM100_MMA_TF32_SSISI_SI_fLi64ELi256ELNS4_4UMMA5MajorE0ELSO_0ELNSN_7ScaleInE0ELSP_0EEEEEENS4_6LayoutINS5_IJSC_SC_SC_EEENS5_IJNSA_ILi0EEESU_SU_EEEEENS5_IJNS4_10UnderscoreESX_SX_EEEEENS4_13SM90_TMA_LOADENS4_14ComposedLayoutINS4_7SwizzleILi3ELi4ELi3EEENS4_18smem_ptr_flag_bitsILi32EEENSS_INS5_IJNSA_ILi8EEENSA_ILi32EEEEEENS5_IJS17_SC_EEEEEEEvNS4_8identityENS4_23SM90_TMA_LOAD_MULTICASTES1B_vS1C_EENS_8epilogue10collective18CollectiveEpilogueINS1F_23Sm100TmaWarpSpecializedILi4ELi2ELi16ELb1ELb0EEEJSH_NS5_IJNSS_ISF_SC_EENSS_IS17_SC_EEEEESI_SJ_SI_SJ_NS1F_6fusion15FusionCallbacksIS1J_NS1N_17LinearCombinationISI_fSI_fLNS_15FloatRoundStyleE2EEESH_S1M_JEEENS4_5SM1004TMEM4LOAD26SM100_TMEM_LOAD_16dp128b8xES10_S1B_NS4_17SM75_U32x4_LDSM_NENS4_14SM90_TMA_STOREES1B_NS4_17SM90_U32x4_STSM_NENS4_39AutoVectorizingCopyWithAssumedAlignmentILi128EEEEEEvvEEEEvNT_6ParamsE,"a",@progbits
	.sectionflags	@""
	.align	4
.nv.constant0._ZN7cutlass13device_kernelINS_4gemm6kernel13GemmUniversalIN4cute5tupleIJiiiiEEENS1_10collective13CollectiveMmaINS1_35MainloopSm100TmaUmmaWarpSpecializedILi2ELi2ELi4ENS5_IJNS4_1CILi2EEENSA_ILi1EEESC_EEEEENS5_IJNSA_ILi64EEENSA_ILi256EEESF_EEENS_10tfloat32_tENS5_IJlSC_lEEESI_SJ_NS4_8TiledMMAINS4_8MMA_AtomIJNS4_17SM100_MMA_TF32_SSISI_SI_fLi64ELi256ELNS4_4UMMA5MajorE0ELSO_0ELNSN_7ScaleInE0ELSP_0EEEEEENS4_6LayoutINS5_IJSC_SC_SC_EEENS5_IJNSA_ILi0EEESU_SU_EEEEENS5_IJNS4_10UnderscoreESX_SX_EEEEENS4_13SM90_TMA_LOADENS4_14ComposedLayoutINS4_7SwizzleILi3ELi4ELi3EEENS4_18smem_ptr_flag_bitsILi32EEENSS_INS5_IJNSA_ILi8EEENSA_ILi32EEEEEENS5_IJS17_SC_EEEEEEEvNS4_8identityENS4_23SM90_TMA_LOAD_MULTICASTES1B_vS1C_EENS_8epilogue10collective18CollectiveEpilogueINS1F_23Sm100TmaWarpSpecializedILi4ELi2ELi16ELb1ELb0EEEJSH_NS5_IJNSS_ISF_SC_EENSS_IS17_SC_EEEEESI_SJ_SI_SJ_NS1F_6fusion15FusionCallbacksIS1J_NS1N_17LinearCombinationISI_fSI_fLNS_15FloatRoundStyleE2EEESH_S1M_JEEENS4_5SM1004TMEM4LOAD26SM100_TMEM_LOAD_16dp128b8xES10_S1B_NS4_17SM75_U32x4_LDSM_NENS4_14SM90_TMA_STOREES1B_NS4_17SM90_U32x4_STSM_NENS4_39AutoVectorizingCopyWithAssumedAlignmentILi128EEEEEEvvEEEEvNT_6ParamsE:
	.zero		2944


//--------------------- SYMBOLS --------------------------

	.type		.nv.reservedSmem.offset0,@object
	.size		.nv.reservedSmem.offset0,0x4
	.type		.nv.reservedSmem.cap,@object
	.size		.nv.reservedSmem.cap,0x4
	.type		__assertfail,@function
